// auto-generated by cutlass_sweep.gemm — config: {"arch": "sm_90", "cluster_m": 1, "cluster_n": 1, "dtype": "fp16", "dtype_b": "fp16", "layout": "nt", "stages": 5, "tile_k": 64, "tile_m": 64, "tile_n": 64}
#include "cutlass/cutlass.h"
#include "cutlass/gemm/collective/collective_builder.hpp"
#include "cutlass/gemm/device/gemm_universal_adapter.h"
#include "cutlass/gemm/kernel/gemm_universal.hpp"
#include "cutlass/epilogue/collective/collective_builder.hpp"

using ElemA = cutlass::half_t;
using ElemB = cutlass::half_t;
using ElemCD = cutlass::half_t;
using Acc  = float;
using TileShape    = cute::Shape<cute::_64, cute::_64, cute::_64>;
using ClusterShape = cute::Shape<cute::_1, cute::_1, cute::_1>;

using CollectiveEpilogue = typename cutlass::epilogue::collective::CollectiveBuilder<
    cutlass::arch::Sm90, cutlass::arch::OpClassTensorOp,
    TileShape, ClusterShape,
    cutlass::epilogue::collective::EpilogueTileAuto,
    Acc, Acc,
    ElemCD, cutlass::layout::RowMajor, 128 / cutlass::sizeof_bits<ElemCD>::value,
    ElemCD, cutlass::layout::RowMajor, 128 / cutlass::sizeof_bits<ElemCD>::value,
    cutlass::epilogue::collective::EpilogueScheduleAuto
  >::CollectiveOp;

using CollectiveMainloop = typename cutlass::gemm::collective::CollectiveBuilder<
    cutlass::arch::Sm90, cutlass::arch::OpClassTensorOp,
    ElemA, cutlass::layout::RowMajor, 128 / cutlass::sizeof_bits<ElemA>::value,
    ElemB, cutlass::layout::ColumnMajor, 128 / cutlass::sizeof_bits<ElemB>::value,
    Acc,
    TileShape, ClusterShape,
    cutlass::gemm::collective::StageCount<5>,
    cutlass::gemm::collective::KernelScheduleAuto
  >::CollectiveOp;

using GemmKernel = cutlass::gemm::kernel::GemmUniversal<
    cute::Shape<int,int,int,int>,
    CollectiveMainloop,
    CollectiveEpilogue
>;
using Gemm = cutlass::gemm::device::GemmUniversalAdapter<GemmKernel>;

// Force the device kernel symbol into the cubin without needing a host main.
auto* _anchor = &cutlass::device_kernel<GemmKernel>;


// ===== COMPILED SASS (sm_90a) =====

	.target	sm_90a

	.elftype	@"ET_EXEC"


//--------------------- .note.nv.tkinfo           --------------------------
	.section	.note.nv.tkinfo,"",@"SHT_NOTE"
	.sectionflags	@"SHF_NOTE_NV_TKINFO"
	.tkinfo
        /*0018*/ 	.word	0x00000002
        /*0030*/ 	.string	""
        /*0030*/ 	.string	"ptxas"
        /*0030*/ 	.string	"Cuda compilation tools, release 13.0, V13.0.88"
        /*0030*/ 	.string	"Build cuda_13.0.r13.0/compiler.36424714_0"
        /*0030*/ 	.string	"-arch sm_90a -m 64 "



//--------------------- .note.nv.cuinfo           --------------------------
	.section	.note.nv.cuinfo,"",@"SHT_NOTE"
	.sectionflags	@"SHF_NOTE_NV_CUINFO"
        /*0018*/ 	.short	0x0002
        /*001a*/ 	.short	0x005a
        /*001c*/ 	.short	0x0082
	.zero		2


//--------------------- .nv.info                  --------------------------
	.section	.nv.info,"",@"SHT_CUDA_INFO"
	.align	4


	//----- nvinfo : EIATTR_REGCOUNT
	.align		4
        /*0000*/ 	.byte	0x04, 0x2f
        /*0002*/ 	.short	(.L_15 - .L_14)
	.align		4
.L_14:
        /*0004*/ 	.word	index@(_ZN7cutlass13device_kernelINS_4gemm6kernel13GemmUniversalIN4cute5tupleIJiiiiEEENS1_10collective13CollectiveMmaINS1_34MainloopSm90TmaGmmaWarpSpecializedILi5ENS5_IJNS4_1CILi1EEESB_SB_EEENS1_32KernelTmaWarpSpecializedPingpongEEENS5_IJNSA_ILi64EEESF_SF_EEENS_6half_tENS5_IJlSB_lEEESH_SI_NS4_8TiledMMAINS4_8MMA_AtomIJNS4_4SM904GMMA25MMA_64x64x16_F32F16F16_SSILNSM_5MajorE0ELSO_0ELNSM_7ScaleInE1ELSP_1EEEEEENS4_6LayoutISC_NS5_IJNSA_ILi0EEEST_ST_EEEEENS5_IJNS4_10UnderscoreESW_SW_EEEEENS4_13SM90_TMA_LOADENS4_14ComposedLayoutINS4_7SwizzleILi3ELi4ELi3EEENS4_18smem_ptr_flag_bitsILi16EEENSS_INS5_IJNSA_ILi8EEESF_EEENS5_IJSF_SB_EEEEEEEvNS4_8identityESZ_S19_vS1A_EENS_8epilogue10collective6detail29Sm90TmaWarpSpecializedAdapterINS1D_15DefaultEpilogueISH_SI_SI_NS1C_6thread17LinearCombinationISH_Li1EffLNS1H_9ScaleType4KindE0ELNS_15FloatRoundStyleE2ESH_EENS1_15EpilogueDefaultEEEEEvvEEEEvNT_6ParamsE)
        /*0008*/ 	.word	0x000000a8


	//----- nvinfo : EIATTR_FRAME_SIZE
	.align		4
.L_15:
        /*000c*/ 	.byte	0x04, 0x11
        /*000e*/ 	.short	(.L_17 - .L_16)
	.align		4
.L_16:
        /*0010*/ 	.word	index@(_ZN7cutlass13device_kernelINS_4gemm6kernel13GemmUniversalIN4cute5tupleIJiiiiEEENS1_10collective13CollectiveMmaINS1_34MainloopSm90TmaGmmaWarpSpecializedILi5ENS5_IJNS4_1CILi1EEESB_SB_EEENS1_32KernelTmaWarpSpecializedPingpongEEENS5_IJNSA_ILi64EEESF_SF_EEENS_6half_tENS5_IJlSB_lEEESH_SI_NS4_8TiledMMAINS4_8MMA_AtomIJNS4_4SM904GMMA25MMA_64x64x16_F32F16F16_SSILNSM_5MajorE0ELSO_0ELNSM_7ScaleInE1ELSP_1EEEEEENS4_6LayoutISC_NS5_IJNSA_ILi0EEEST_ST_EEEEENS5_IJNS4_10UnderscoreESW_SW_EEEEENS4_13SM90_TMA_LOADENS4_14ComposedLayoutINS4_7SwizzleILi3ELi4ELi3EEENS4_18smem_ptr_flag_bitsILi16EEENSS_INS5_IJNSA_ILi8EEESF_EEENS5_IJSF_SB_EEEEEEEvNS4_8identityESZ_S19_vS1A_EENS_8epilogue10collective6detail29Sm90TmaWarpSpecializedAdapterINS1D_15DefaultEpilogueISH_SI_SI_NS1C_6thread17LinearCombinationISH_Li1EffLNS1H_9ScaleType4KindE0ELNS_15FloatRoundStyleE2ESH_EENS1_15EpilogueDefaultEEEEEvvEEEEvNT_6ParamsE)
        /*0014*/ 	.word	0x00000008


	//----- nvinfo : EIATTR_MIN_STACK_SIZE
	.align		4
.L_17:
        /*0018*/ 	.byte	0x04, 0x12
        /*001a*/ 	.short	(.L_19 - .L_18)
	.align		4
.L_18:
        /*001c*/ 	.word	index@(_ZN7cutlass13device_kernelINS_4gemm6kernel13GemmUniversalIN4cute5tupleIJiiiiEEENS1_10collective13CollectiveMmaINS1_34MainloopSm90TmaGmmaWarpSpecializedILi5ENS5_IJNS4_1CILi1EEESB_SB_EEENS1_32KernelTmaWarpSpecializedPingpongEEENS5_IJNSA_ILi64EEESF_SF_EEENS_6half_tENS5_IJlSB_lEEESH_SI_NS4_8TiledMMAINS4_8MMA_AtomIJNS4_4SM904GMMA25MMA_64x64x16_F32F16F16_SSILNSM_5MajorE0ELSO_0ELNSM_7ScaleInE1ELSP_1EEEEEENS4_6LayoutISC_NS5_IJNSA_ILi0EEEST_ST_EEEEENS5_IJNS4_10UnderscoreESW_SW_EEEEENS4_13SM90_TMA_LOADENS4_14ComposedLayoutINS4_7SwizzleILi3ELi4ELi3EEENS4_18smem_ptr_flag_bitsILi16EEENSS_INS5_IJNSA_ILi8EEESF_EEENS5_IJSF_SB_EEEEEEEvNS4_8identityESZ_S19_vS1A_EENS_8epilogue10collective6detail29Sm90TmaWarpSpecializedAdapterINS1D_15DefaultEpilogueISH_SI_SI_NS1C_6thread17LinearCombinationISH_Li1EffLNS1H_9ScaleType4KindE0ELNS_15FloatRoundStyleE2ESH_EENS1_15EpilogueDefaultEEEEEvvEEEEvNT_6ParamsE)
        /*0020*/ 	.word	0x00000008
.L_19:


//--------------------- .nv.compat                --------------------------
	.section	.nv.compat,"",@"SHT_CUDA_COMPAT_INFO"
	.align	4
        /*0000*/ 	.byte	0x02, 0x09, 0x01, 0x00, 0x02, 0x02, 0x04, 0x00, 0x02, 0x05, 0x05, 0x00, 0x03, 0x07, 0x01, 0x01
        /*0010*/ 	.byte	0x02, 0x03, 0x01, 0x00, 0x02, 0x06, 0x01, 0x00, 0x04, 0x0b, 0x08, 0x00, 0x00, 0x00, 0x00, 0x00
        /*0020*/ 	.byte	0x00, 0x00, 0x00, 0x00


//--------------------- .nv.info._ZN7cutlass13device_kernelINS_4gemm6kernel13GemmUniversalIN4cute5tupleIJiiiiEEENS1_10collective13CollectiveMmaINS1_34MainloopSm90TmaGmmaWarpSpecializedILi5ENS5_IJNS4_1CILi1EEESB_SB_EEENS1_32KernelTmaWarpSpecializedPingpongEEENS5_IJNSA_ILi64EEESF_SF_EEENS_6half_tENS5_IJlSB_lEEESH_SI_NS4_8TiledMMAINS4_8MMA_AtomIJNS4_4SM904GMMA25MMA_64x64x16_F32F16F16_SSILNSM_5MajorE0ELSO_0ELNSM_7ScaleInE1ELSP_1EEEEEENS4_6LayoutISC_NS5_IJNSA_ILi0EEEST_ST_EEEEENS5_IJNS4_10UnderscoreESW_SW_EEEEENS4_13SM90_TMA_LOADENS4_14ComposedLayoutINS4_7SwizzleILi3ELi4ELi3EEENS4_18smem_ptr_flag_bitsILi16EEENSS_INS5_IJNSA_ILi8EEESF_EEENS5_IJSF_SB_EEEEEEEvNS4_8identityESZ_S19_vS1A_EENS_8epilogue10collective6detail29Sm90TmaWarpSpecializedAdapterINS1D_15DefaultEpilogueISH_SI_SI_NS1C_6thread17LinearCombinationISH_Li1EffLNS1H_9ScaleType4KindE0ELNS_15FloatRoundStyleE2ESH_EENS1_15EpilogueDefaultEEEEEvvEEEEvNT_6ParamsE --------------------------
	.section	.nv.info._ZN7cutlass13device_kernelINS_4gemm6kernel13GemmUniversalIN4cute5tupleIJiiiiEEENS1_10collective13CollectiveMmaINS1_34MainloopSm90TmaGmmaWarpSpecializedILi5ENS5_IJNS4_1CILi1EEESB_SB_EEENS1_32KernelTmaWarpSpecializedPingpongEEENS5_IJNSA_ILi64EEESF_SF_EEENS_6half_tENS5_IJlSB_lEEESH_SI_NS4_8TiledMMAINS4_8MMA_AtomIJNS4_4SM904GMMA25MMA_64x64x16_F32F16F16_SSILNSM_5MajorE0ELSO_0ELNSM_7ScaleInE1ELSP_1EEEEEENS4_6LayoutISC_NS5_IJNSA_ILi0EEEST_ST_EEEEENS5_IJNS4_10UnderscoreESW_SW_EEEEENS4_13SM90_TMA_LOADENS4_14ComposedLayoutINS4_7SwizzleILi3ELi4ELi3EEENS4_18smem_ptr_flag_bitsILi16EEENSS_INS5_IJNSA_ILi8EEESF_EEENS5_IJSF_SB_EEEEEEEvNS4_8identityESZ_S19_vS1A_EENS_8epilogue10collective6detail29Sm90TmaWarpSpecializedAdapterINS1D_15DefaultEpilogueISH_SI_SI_NS1C_6thread17LinearCombinationISH_Li1EffLNS1H_9ScaleType4KindE0ELNS_15FloatRoundStyleE2ESH_EENS1_15EpilogueDefaultEEEEEvvEEEEvNT_6ParamsE,"",@"SHT_CUDA_INFO"
	.sectionflags	@""
	.align	4


	//----- nvinfo : EIATTR_CUDA_API_VERSION
	.align		4
        /*0000*/ 	.byte	0x04, 0x37
        /*0002*/ 	.short	(.L_21 - .L_20)
.L_20:
        /*0004*/ 	.word	0x00000082


	//----- nvinfo : EIATTR_KPARAM_INFO
	.align		4
.L_21:
        /*0008*/ 	.byte	0x04, 0x17
        /*000a*/ 	.short	(.L_23 - .L_22)
.L_22:
        /*000c*/ 	.word	0x00000000
        /*0010*/ 	.short	0x0000
        /*0012*/ 	.short	0x0070
        /*0014*/ 	.byte	0x00, 0xf0, 0x01, 0x10


	//----- nvinfo : EIATTR_SPARSE_MMA_MASK
	.align		4
.L_23:
        /*0018*/ 	.byte	0x03, 0x50
        /*001a*/ 	.short	0x0000


	//----- nvinfo : EIATTR_MAXREG_COUNT
	.align		4
        /*001c*/ 	.byte	0x03, 0x1b
        /*001e*/ 	.short	0x00a8


	//----- nvinfo : EIATTR_NUM_BARRIERS
	.align		4
        /*0020*/ 	.byte	0x02, 0x4c
        /*0022*/ 	.byte	0x01
	.zero		1


	//----- nvinfo : EIATTR_EXTERNS
	.align		4
        /*0024*/ 	.byte	0x04, 0x0f
        /*0026*/ 	.short	(.L_25 - .L_24)


	//   ....[0]....
	.align		4
.L_24:
        /*0028*/ 	.word	index@(__assertfail)


	//----- nvinfo : EIATTR_ANNOTATIONS
	.align		4
.L_25:
        /*002c*/ 	.byte	0x04, 0x55
        /*002e*/ 	.short	(.L_27 - .L_26)


	//   ....[0]....
.L_26:
        /*0030*/ 	.word	0x00000001
        /*0034*/ 	.byte	0xf0, 0x0a, 0x00, 0x00, 0x01, 0x00, 0x00, 0x00, 0x10, 0x43, 0x00, 0x00, 0x01, 0x00, 0x00, 0x00
        /*0044*/ 	.byte	0x00, 0x4f, 0x00, 0x00


	//----- nvinfo : EIATTR_MERCURY_ISA_VERSION
	.align		4
.L_27:
        /*0048*/ 	.byte	0x03, 0x5f
        /*004a*/ 	.short	0x0101


	//----- nvinfo : EIATTR_INT_WARP_WIDE_INSTR_OFFSETS
	.align		4
        /*004c*/ 	.byte	0x04, 0x31
        /*004e*/ 	.short	(.L_29 - .L_28)


	//   ....[0]....
.L_28:
        /*0050*/ 	.word	0x00000400


	//   ....[1]....
        /*0054*/ 	.word	0x00000420


	//   ....[2]....
        /*0058*/ 	.word	0x000004a0


	//   ....[3]....
        /*005c*/ 	.word	0x000004b0


	//   ....[4]....
        /*0060*/ 	.word	0x000004c0


	//   ....[5]....
        /*0064*/ 	.word	0x000004e0


	//   ....[6]....
        /*0068*/ 	.word	0x00000570


	//   ....[7]....
        /*006c*/ 	.word	0x00000590


	//----- nvinfo : EIATTR_COOP_GROUP_MASK_REGIDS
	.align		4
.L_29:
        /*0070*/ 	.byte	0x04, 0x29
        /*0072*/ 	.short	(.L_31 - .L_30)


	//   ....[0]....
.L_30:
        /*0074*/ 	.word	0xffffffff


	//   ....[1]....
        /*0078*/ 	.word	0xffffffff


	//   ....[2]....
        /*007c*/ 	.word	0xffffffff


	//   ....[3]....
        /*0080*/ 	.word	0xffffffff


	//   ....[4]....
        /*0084*/ 	.word	0xffffffff


	//   ....[5]....
        /*0088*/ 	.word	0xffffffff


	//----- nvinfo : EIATTR_COOP_GROUP_INSTR_OFFSETS
	.align		4
.L_31:
        /*008c*/ 	.byte	0x04, 0x28
        /*008e*/ 	.short	(.L_33 - .L_32)


	//   ....[0]....
.L_32:
        /*0090*/ 	.word	0x00000070


	//   ....[1]....
        /*0094*/ 	.word	0x00000080


	//   ....[2]....
        /*0098*/ 	.word	0x00000140


	//   ....[3]....
        /*009c*/ 	.word	0x000002f0


	//   ....[4]....
        /*00a0*/ 	.word	0x00000330


	//   ....[5]....
        /*00a4*/ 	.word	0x00000380


	//----- nvinfo : EIATTR_REG_RECONFIG
	.align		4
.L_33:
        /*00a8*/ 	.byte	0x01, 0x54
	.zero		2


	//----- nvinfo : EIATTR_SYSCALL_OFFSETS
	.align		4
        /*00ac*/ 	.byte	0x04, 0x46
        /*00ae*/ 	.short	(.L_35 - .L_34)


	//   ....[0]....
.L_34:
        /*00b0*/ 	.word	0x00001620


	//----- nvinfo : EIATTR_MBARRIER_INSTR_OFFSETS
	.align		4
.L_35:
        /*00b4*/ 	.byte	0x04, 0x39
        /*00b6*/ 	.short	(.L_37 - .L_36)


	//   ....[0]....
.L_36:
        /*00b8*/ 	.word	0x00000240
        /*00bc*/ 	.word	0x000000ff
        /*00c0*/ 	.word	0x00000000
        /*00c4*/ 	.short	0x0100
        /*00c6*/ 	.byte	0x08
	.zero		1


	//   ....[1]....
        /*00c8*/ 	.word	0x00000250
        /*00cc*/ 	.word	0x000000ff
        /*00d0*/ 	.word	0x00000028
        /*00d4*/ 	.short	0x0100
        /*00d6*/ 	.byte	0x08
	.zero		1


	//   ....[2]....
        /*00d8*/ 	.word	0x00000260
        /*00dc*/ 	.word	0x000000ff
        /*00e0*/ 	.word	0x00000008
        /*00e4*/ 	.short	0x0100
        /*00e6*/ 	.byte	0x08
	.zero		1


	//   ....[3]....
        /*00e8*/ 	.word	0x00000270
        /*00ec*/ 	.word	0x000000ff
        /*00f0*/ 	.word	0x00000030
        /*00f4*/ 	.short	0x0100
        /*00f6*/ 	.byte	0x08
	.zero		1


	//   ....[4]....
        /*00f8*/ 	.word	0x00000280
        /*00fc*/ 	.word	0x000000ff
        /*0100*/ 	.word	0x00000010
        /*0104*/ 	.short	0x0100
        /*0106*/ 	.byte	0x08
	.zero		1


	//   ....[5]....
        /*0108*/ 	.word	0x00000290
        /*010c*/ 	.word	0x000000ff
        /*0110*/ 	.word	0x00000038
        /*0114*/ 	.short	0x0100
        /*0116*/ 	.byte	0x08
	.zero		1


	//   ....[6]....
        /*0118*/ 	.word	0x000002a0
        /*011c*/ 	.word	0x000000ff
        /*0120*/ 	.word	0x00000018
        /*0124*/ 	.short	0x0100
        /*0126*/ 	.byte	0x08
	.zero		1


	//   ....[7]....
        /*0128*/ 	.word	0x000002b0
        /*012c*/ 	.word	0x000000ff
        /*0130*/ 	.word	0x00000040
        /*0134*/ 	.short	0x0100
        /*0136*/ 	.byte	0x08
	.zero		1


	//   ....[8]....
        /*0138*/ 	.word	0x000002c0
        /*013c*/ 	.word	0x000000ff
        /*0140*/ 	.word	0x00000020
        /*0144*/ 	.short	0x0100
        /*0146*/ 	.byte	0x08
	.zero		1


	//   ....[9]....
        /*0148*/ 	.word	0x000002d0
        /*014c*/ 	.word	0x000000ff
        /*0150*/ 	.word	0x00000048
        /*0154*/ 	.short	0x0100
        /*0156*/ 	.byte	0x08
	.zero		1


	//   ....[10]....
        /*0158*/ 	.word	0x000005d0
        /*015c*/ 	.word	0x000000ff
        /*0160*/ 	.word	0x00000080
        /*0164*/ 	.short	0x0100
        /*0166*/ 	.byte	0x08
	.zero		1


	//   ....[11]....
        /*0168*/ 	.word	0x00000640
        /*016c*/ 	.word	0x000000ff
        /*0170*/ 	.word	0x00000088
        /*0174*/ 	.short	0x0100
        /*0176*/ 	.byte	0x08
	.zero		1


	//   ....[12]....
        /*0178*/ 	.word	0x00000660
        /*017c*/ 	.word	0x000000ff
        /*0180*/ 	.word	0x00000060
        /*0184*/ 	.short	0x0100
        /*0186*/ 	.byte	0x09
	.zero		1


	//   ....[13]....
        /*0188*/ 	.word	0x00000670
        /*018c*/ 	.word	0x000000ff
        /*0190*/ 	.word	0x00000068
        /*0194*/ 	.short	0x0100
        /*0196*/ 	.byte	0x09
	.zero		1


	//   ....[14]....
        /*0198*/ 	.word	0x00000680
        /*019c*/ 	.word	0x000000ff
        /*01a0*/ 	.word	0x00000070
        /*01a4*/ 	.short	0x0100
        /*01a6*/ 	.byte	0x09
	.zero		1


	//   ....[15]....
        /*01a8*/ 	.word	0x00000690
        /*01ac*/ 	.word	0x000000ff
        /*01b0*/ 	.word	0x00000078
        /*01b4*/ 	.short	0x0100
        /*01b6*/ 	.byte	0x09
	.zero		1


	//   ....[16]....
        /*01b8*/ 	.word	0x00001500
        /*01bc*/ 	.word	0x0000003d
        /*01c0*/ 	.word	0x00000000
        /*01c4*/ 	.short	0x010a
        /*01c6*/ 	.byte	0x2a
	.zero		1


	//   ....[17]....
        /*01c8*/ 	.word	0x000016a0
        /*01cc*/ 	.word	0x00000003
        /*01d0*/ 	.word	0x00000000
        /*01d4*/ 	.short	0x010a
        /*01d6*/ 	.byte	0x3f
	.zero		1


	//   ....[18]....
        /*01d8*/ 	.word	0x000016e0
        /*01dc*/ 	.word	0x00000003
        /*01e0*/ 	.word	0x00000000
        /*01e4*/ 	.short	0x010a
        /*01e6*/ 	.byte	0x3f
	.zero		1


	//   ....[19]....
        /*01e8*/ 	.word	0x000019e0
        /*01ec*/ 	.word	0x000000ff
        /*01f0*/ 	.word	0x00000000
        /*01f4*/ 	.short	0x010a
        /*01f6*/ 	.byte	0x04
	.zero		1


	//   ....[20]....
        /*01f8*/ 	.word	0x00001a20
        /*01fc*/ 	.word	0x000000ff
        /*0200*/ 	.word	0x00000000
        /*0204*/ 	.short	0x010a
        /*0206*/ 	.byte	0x04
	.zero		1


	//   ....[21]....
        /*0208*/ 	.word	0x00001c80
        /*020c*/ 	.word	0x000000ff
        /*0210*/ 	.word	0x00000000
        /*0214*/ 	.short	0x0101
        /*0216*/ 	.byte	0x04
	.zero		1


	//   ....[22]....
        /*0218*/ 	.word	0x00001d70
        /*021c*/ 	.word	0x0000003e
        /*0220*/ 	.word	0x00000000
        /*0224*/ 	.short	0x0101
        /*0226*/ 	.byte	0x2f
	.zero		1


	//   ....[23]....
        /*0228*/ 	.word	0x00001e40
        /*022c*/ 	.word	0x000000ff
        /*0230*/ 	.word	0x00000000
        /*0234*/ 	.short	0x0101
        /*0236*/ 	.byte	0x06
	.zero		1


	//   ....[24]....
        /*0238*/ 	.word	0x00001ef0
        /*023c*/ 	.word	0x0000003d
        /*0240*/ 	.word	0x00000010
        /*0244*/ 	.short	0x010a
        /*0246*/ 	.byte	0x2a
	.zero		1


	//   ....[25]....
        /*0248*/ 	.word	0x00004330
        /*024c*/ 	.word	0x00000040
        /*0250*/ 	.word	0x00000000
        /*0254*/ 	.short	0x0101
        /*0256*/ 	.byte	0x2f
	.zero		1


	//   ....[26]....
        /*0258*/ 	.word	0x00004c90
        /*025c*/ 	.word	0x0000000a
        /*0260*/ 	.word	0x00000028
        /*0264*/ 	.short	0x010a
        /*0266*/ 	.byte	0x3f
	.zero		1


	//   ....[27]....
        /*0268*/ 	.word	0x00005010
        /*026c*/ 	.word	0x00000005
        /*0270*/ 	.word	0x00000088
        /*0274*/ 	.short	0x0101
        /*0276*/ 	.byte	0x3f
	.zero		1


	//   ....[28]....
        /*0278*/ 	.word	0x00005790
        /*027c*/ 	.word	0x00000009
        /*0280*/ 	.word	0x00000000
        /*0284*/ 	.short	0x010a
        /*0286*/ 	.byte	0x3f
	.zero		1


	//   ....[29]....
        /*0288*/ 	.word	0x00005810
        /*028c*/ 	.word	0x00000008
        /*0290*/ 	.word	0x00000000
        /*0294*/ 	.short	0x010a
        /*0296*/ 	.byte	0x3f
	.zero		1


	//   ....[30]....
        /*0298*/ 	.word	0x000058a0
        /*029c*/ 	.word	0x00000009
        /*02a0*/ 	.word	0x00000000
        /*02a4*/ 	.short	0x010a
        /*02a6*/ 	.byte	0x3f
	.zero		1


	//   ....[31]....
        /*02a8*/ 	.word	0x00005930
        /*02ac*/ 	.word	0x00000006
        /*02b0*/ 	.word	0x00000000
        /*02b4*/ 	.short	0x010a
        /*02b6*/ 	.byte	0x3f
	.zero		1


	//   ....[32]....
        /*02b8*/ 	.word	0x000059c0
        /*02bc*/ 	.word	0x00000003
        /*02c0*/ 	.word	0x00000000
        /*02c4*/ 	.short	0x010a
        /*02c6*/ 	.byte	0x3f
	.zero		1


	//   ....[33]....
        /*02c8*/ 	.word	0x00005a20
        /*02cc*/ 	.word	0x0000003f
        /*02d0*/ 	.word	0x00000000
        /*02d4*/ 	.short	0x010a
        /*02d6*/ 	.byte	0x3f
	.zero		1


	//   ....[34]....
        /*02d8*/ 	.word	0x00005a70
        /*02dc*/ 	.word	0x00000003
        /*02e0*/ 	.word	0x00000000
        /*02e4*/ 	.short	0x010a
        /*02e6*/ 	.byte	0x3f
	.zero		1


	//   ....[35]....
        /*02e8*/ 	.word	0x00005ad0
        /*02ec*/ 	.word	0x00000004
        /*02f0*/ 	.word	0x00000000
        /*02f4*/ 	.short	0x010a
        /*02f6*/ 	.byte	0x3f
	.zero		1


	//   ....[36]....
        /*02f8*/ 	.word	0x00005b20
        /*02fc*/ 	.word	0x0000003f
        /*0300*/ 	.word	0x00000010
        /*0304*/ 	.short	0x010a
        /*0306*/ 	.byte	0x3f
	.zero		1


	//   ....[37]....
        /*0308*/ 	.word	0x00005bf0
        /*030c*/ 	.word	0x0000000a
        /*0310*/ 	.word	0x00000028
        /*0314*/ 	.short	0x010a
        /*0316*/ 	.byte	0x3f
	.zero		1


	//   ....[38]....
        /*0318*/ 	.word	0x00005cc0
        /*031c*/ 	.word	0x00000009
        /*0320*/ 	.word	0x00000000
        /*0324*/ 	.short	0x010a
        /*0326*/ 	.byte	0x3f
	.zero		1


	//   ....[39]....
        /*0328*/ 	.word	0x00005d10
        /*032c*/ 	.word	0x00000008
        /*0330*/ 	.word	0x00000000
        /*0334*/ 	.short	0x010a
        /*0336*/ 	.byte	0x3f
	.zero		1


	//   ....[40]....
        /*0338*/ 	.word	0x00005d60
        /*033c*/ 	.word	0x00000009
        /*0340*/ 	.word	0x00000000
        /*0344*/ 	.short	0x010a
        /*0346*/ 	.byte	0x3f
	.zero		1


	//   ....[41]....
        /*0348*/ 	.word	0x00005db0
        /*034c*/ 	.word	0x00000006
        /*0350*/ 	.word	0x00000000
        /*0354*/ 	.short	0x010a
        /*0356*/ 	.byte	0x3f
	.zero		1


	//----- nvinfo : EIATTR_NUM_MBARRIERS
	.align		4
.L_37:
        /*0358*/ 	.byte	0x03, 0x38
        /*035a*/ 	.short	0x0010


	//----- nvinfo : EIATTR_EXIT_INSTR_OFFSETS
	.align		4
        /*035c*/ 	.byte	0x04, 0x1c
        /*035e*/ 	.short	(.L_39 - .L_38)


	//   ....[0]....
.L_38:
        /*0360*/ 	.word	0x000011a0


	//   ....[1]....
        /*0364*/ 	.word	0x00001200


	//   ....[2]....
        /*0368*/ 	.word	0x000049c0


	//   ....[3]....
        /*036c*/ 	.word	0x000049f0


	//   ....[4]....
        /*0370*/ 	.word	0x00005a10


	//----- nvinfo : EIATTR_MAX_THREADS
	.align		4
.L_39:
        /*0374*/ 	.byte	0x04, 0x05
        /*0376*/ 	.short	(.L_41 - .L_40)
.L_40:
        /*0378*/ 	.word	0x00000180
        /*037c*/ 	.word	0x00000001
        /*0380*/ 	.word	0x00000001


	//----- nvinfo : EIATTR_CRS_STACK_SIZE
	.align		4
.L_41:
        /*0384*/ 	.byte	0x04, 0x1e
        /*0386*/ 	.short	(.L_43 - .L_42)
.L_42:
        /*0388*/ 	.word	0x00000000


	//----- nvinfo : EIATTR_CBANK_PARAM_SIZE
	.align		4
.L_43:
        /*038c*/ 	.byte	0x03, 0x19
        /*038e*/ 	.short	0x0470


	//----- nvinfo : EIATTR_PARAM_CBANK
	.align		4
        /*0390*/ 	.byte	0x04, 0x0a
        /*0392*/ 	.short	(.L_45 - .L_44)
	.align		4
.L_44:
        /*0394*/ 	.word	index@(.nv.constant0._ZN7cutlass13device_kernelINS_4gemm6kernel13GemmUniversalIN4cute5tupleIJiiiiEEENS1_10collective13CollectiveMmaINS1_34MainloopSm90TmaGmmaWarpSpecializedILi5ENS5_IJNS4_1CILi1EEESB_SB_EEENS1_32KernelTmaWarpSpecializedPingpongEEENS5_IJNSA_ILi64EEESF_SF_EEENS_6half_tENS5_IJlSB_lEEESH_SI_NS4_8TiledMMAINS4_8MMA_AtomIJNS4_4SM904GMMA25MMA_64x64x16_F32F16F16_SSILNSM_5MajorE0ELSO_0ELNSM_7ScaleInE1ELSP_1EEEEEENS4_6LayoutISC_NS5_IJNSA_ILi0EEEST_ST_EEEEENS5_IJNS4_10UnderscoreESW_SW_EEEEENS4_13SM90_TMA_LOADENS4_14ComposedLayoutINS4_7SwizzleILi3ELi4ELi3EEENS4_18smem_ptr_flag_bitsILi16EEENSS_INS5_IJNSA_ILi8EEESF_EEENS5_IJSF_SB_EEEEEEEvNS4_8identityESZ_S19_vS1A_EENS_8epilogue10collective6detail29Sm90TmaWarpSpecializedAdapterINS1D_15DefaultEpilogueISH_SI_SI_NS1C_6thread17LinearCombinationISH_Li1EffLNS1H_9ScaleType4KindE0ELNS_15FloatRoundStyleE2ESH_EENS1_15EpilogueDefaultEEEEEvvEEEEvNT_6ParamsE)
        /*0398*/ 	.short	0x0210
        /*039a*/ 	.short	0x0470


	//----- nvinfo : EIATTR_SW_WAR
	.align		4
.L_45:
        /*039c*/ 	.byte	0x04, 0x36
        /*039e*/ 	.short	(.L_47 - .L_46)
.L_46:
        /*03a0*/ 	.word	0x00000008
.L_47:


//--------------------- .nv.callgraph             --------------------------
	.section	.nv.callgraph,"",@"SHT_CUDA_CALLGRAPH"
	.align	4
	.sectionentsize	8
	.align		4
        /*0000*/ 	.word	0x00000000
	.align		4
        /*0004*/ 	.word	0xffffffff
	.align		4
        /*0008*/ 	.word	index@(_ZN7cutlass13device_kernelINS_4gemm6kernel13GemmUniversalIN4cute5tupleIJiiiiEEENS1_10collective13CollectiveMmaINS1_34MainloopSm90TmaGmmaWarpSpecializedILi5ENS5_IJNS4_1CILi1EEESB_SB_EEENS1_32KernelTmaWarpSpecializedPingpongEEENS5_IJNSA_ILi64EEESF_SF_EEENS_6half_tENS5_IJlSB_lEEESH_SI_NS4_8TiledMMAINS4_8MMA_AtomIJNS4_4SM904GMMA25MMA_64x64x16_F32F16F16_SSILNSM_5MajorE0ELSO_0ELNSM_7ScaleInE1ELSP_1EEEEEENS4_6LayoutISC_NS5_IJNSA_ILi0EEEST_ST_EEEEENS5_IJNS4_10UnderscoreESW_SW_EEEEENS4_13SM90_TMA_LOADENS4_14ComposedLayoutINS4_7SwizzleILi3ELi4ELi3EEENS4_18smem_ptr_flag_bitsILi16EEENSS_INS5_IJNSA_ILi8EEESF_EEENS5_IJSF_SB_EEEEEEEvNS4_8identityESZ_S19_vS1A_EENS_8epilogue10collective6detail29Sm90TmaWarpSpecializedAdapterINS1D_15DefaultEpilogueISH_SI_SI_NS1C_6thread17LinearCombinationISH_Li1EffLNS1H_9ScaleType4KindE0ELNS_15FloatRoundStyleE2ESH_EENS1_15EpilogueDefaultEEEEEvvEEEEvNT_6ParamsE)
	.align		4
        /*000c*/ 	.word	index@(__assertfail)
	.align		4
        /*0010*/ 	.word	0x00000000
	.align		4
        /*0014*/ 	.word	0xfffffffe
	.align		4
        /*0018*/ 	.word	0x00000000
	.align		4
        /*001c*/ 	.word	0xfffffffd
	.align		4
        /*0020*/ 	.word	0x00000000
	.align		4
        /*0024*/ 	.word	0xfffffffc


//--------------------- .nv.constant4             --------------------------
	.section	.nv.constant4,"a",@progbits
	.align	8
	.align		8
.nv.constant4:
        /*0000*/ 	.dword	__assertfail
	.align		8
        /*0008*/ 	.dword	__unnamed_1
	.align		8
        /*0010*/ 	.dword	_ZN40_INTERNAL_b670a610_4_k_cu_940261af_213764cuda3std3__45__cpo5beginE
	.align		8
        /*0018*/ 	.dword	_ZN40_INTERNAL_b670a610_4_k_cu_940261af_213764cuda3std3__45__cpo3endE
	.align		8
        /*0020*/ 	.dword	_ZN40_INTERNAL_b670a610_4_k_cu_940261af_213764cuda3std3__45__cpo6cbeginE
	.align		8
        /*0028*/ 	.dword	_ZN40_INTERNAL_b670a610_4_k_cu_940261af_213764cuda3std3__45__cpo4cendE
	.align		8
        /*0030*/ 	.dword	_ZN40_INTERNAL_b670a610_4_k_cu_940261af_213764cuda3std3__442_GLOBAL__N__b670a610_4_k_cu_940261af_213766ignoreE
	.align		8
        /*0038*/ 	.dword	_ZN40_INTERNAL_b670a610_4_k_cu_940261af_213764cuda3std3__419piecewise_constructE
	.align		8
        /*0040*/ 	.dword	_ZN40_INTERNAL_b670a610_4_k_cu_940261af_213764cuda3std3__48in_placeE
	.align		8
        /*0048*/ 	.dword	_ZN40_INTERNAL_b670a610_4_k_cu_940261af_213764cuda3std6ranges3__45__cpo4swapE
	.align		8
        /*0050*/ 	.dword	_ZN40_INTERNAL_b670a610_4_k_cu_940261af_213764cuda3std6ranges3__45__cpo9iter_moveE
	.align		8
        /*0058*/ 	.dword	_ZN40_INTERNAL_b670a610_4_k_cu_940261af_213764cute7productE
	.align		8
        /*0060*/ 	.dword	_ZN40_INTERNAL_b670a610_4_k_cu_940261af_213764cute1_E
	.align		8
        /*0068*/ 	.dword	$str$22
	.align		8
        /*0070*/ 	.dword	$str$23


//--------------------- .text._ZN7cutlass13device_kernelINS_4gemm6kernel13GemmUniversalIN4cute5tupleIJiiiiEEENS1_10collective13CollectiveMmaINS1_34MainloopSm90TmaGmmaWarpSpecializedILi5ENS5_IJNS4_1CILi1EEESB_SB_EEENS1_32KernelTmaWarpSpecializedPingpongEEENS5_IJNSA_ILi64EEESF_SF_EEENS_6half_tENS5_IJlSB_lEEESH_SI_NS4_8TiledMMAINS4_8MMA_AtomIJNS4_4SM904GMMA25MMA_64x64x16_F32F16F16_SSILNSM_5MajorE0ELSO_0ELNSM_7ScaleInE1ELSP_1EEEEEENS4_6LayoutISC_NS5_IJNSA_ILi0EEEST_ST_EEEEENS5_IJNS4_10UnderscoreESW_SW_EEEEENS4_13SM90_TMA_LOADENS4_14ComposedLayoutINS4_7SwizzleILi3ELi4ELi3EEENS4_18smem_ptr_flag_bitsILi16EEENSS_INS5_IJNSA_ILi8EEESF_EEENS5_IJSF_SB_EEEEEEEvNS4_8identityESZ_S19_vS1A_EENS_8epilogue10collective6detail29Sm90TmaWarpSpecializedAdapterINS1D_15DefaultEpilogueISH_SI_SI_NS1C_6thread17LinearCombinationISH_Li1EffLNS1H_9ScaleType4KindE0ELNS_15FloatRoundStyleE2ESH_EENS1_15EpilogueDefaultEEEEEvvEEEEvNT_6ParamsE --------------------------
	.section	.text._ZN7cutlass13device_kernelINS_4gemm6kernel13GemmUniversalIN4cute5tupleIJiiiiEEENS1_10collective13CollectiveMmaINS1_34MainloopSm90TmaGmmaWarpSpecializedILi5ENS5_IJNS4_1CILi1EEESB_SB_EEENS1_32KernelTmaWarpSpecializedPingpongEEENS5_IJNSA_ILi64EEESF_SF_EEENS_6half_tENS5_IJlSB_lEEESH_SI_NS4_8TiledMMAINS4_8MMA_AtomIJNS4_4SM904GMMA25MMA_64x64x16_F32F16F16_SSILNSM_5MajorE0ELSO_0ELNSM_7ScaleInE1ELSP_1EEEEEENS4_6LayoutISC_NS5_IJNSA_ILi0EEEST_ST_EEEEENS5_IJNS4_10UnderscoreESW_SW_EEEEENS4_13SM90_TMA_LOADENS4_14ComposedLayoutINS4_7SwizzleILi3ELi4ELi3EEENS4_18smem_ptr_flag_bitsILi16EEENSS_INS5_IJNSA_ILi8EEESF_EEENS5_IJSF_SB_EEEEEEEvNS4_8identityESZ_S19_vS1A_EENS_8epilogue10collective6detail29Sm90TmaWarpSpecializedAdapterINS1D_15DefaultEpilogueISH_SI_SI_NS1C_6thread17LinearCombinationISH_Li1EffLNS1H_9ScaleType4KindE0ELNS_15FloatRoundStyleE2ESH_EENS1_15EpilogueDefaultEEEEEvvEEEEvNT_6ParamsE,"ax",@progbits
	.align	128
.text._ZN7cutlass13device_kernelINS_4gemm6kernel13GemmUniversalIN4cute5tupleIJiiiiEEENS1_10collective13CollectiveMmaINS1_34MainloopSm90TmaGmmaWarpSpecializedILi5ENS5_IJNS4_1CILi1EEESB_SB_EEENS1_32KernelTmaWarpSpecializedPingpongEEENS5_IJNSA_ILi64EEESF_SF_EEENS_6half_tENS5_IJlSB_lEEESH_SI_NS4_8TiledMMAINS4_8MMA_AtomIJNS4_4SM904GMMA25MMA_64x64x16_F32F16F16_SSILNSM_5MajorE0ELSO_0ELNSM_7ScaleInE1ELSP_1EEEEEENS4_6LayoutISC_NS5_IJNSA_ILi0EEEST_ST_EEEEENS5_IJNS4_10UnderscoreESW_SW_EEEEENS4_13SM90_TMA_LOADENS4_14ComposedLayoutINS4_7SwizzleILi3ELi4ELi3EEENS4_18smem_ptr_flag_bitsILi16EEENSS_INS5_IJNSA_ILi8EEESF_EEENS5_IJSF_SB_EEEEEEEvNS4_8identityESZ_S19_vS1A_EENS_8epilogue10collective6detail29Sm90TmaWarpSpecializedAdapterINS1D_15DefaultEpilogueISH_SI_SI_NS1C_6thread17LinearCombinationISH_Li1EffLNS1H_9ScaleType4KindE0ELNS_15FloatRoundStyleE2ESH_EENS1_15EpilogueDefaultEEEEEvvEEEEvNT_6ParamsE:
        .type           _ZN7cutlass13device_kernelINS_4gemm6kernel13GemmUniversalIN4cute5tupleIJiiiiEEENS1_10collective13CollectiveMmaINS1_34MainloopSm90TmaGmmaWarpSpecializedILi5ENS5_IJNS4_1CILi1EEESB_SB_EEENS1_32KernelTmaWarpSpecializedPingpongEEENS5_IJNSA_ILi64EEESF_SF_EEENS_6half_tENS5_IJlSB_lEEESH_SI_NS4_8TiledMMAINS4_8MMA_AtomIJNS4_4SM904GMMA25MMA_64x64x16_F32F16F16_SSILNSM_5MajorE0ELSO_0ELNSM_7ScaleInE1ELSP_1EEEEEENS4_6LayoutISC_NS5_IJNSA_ILi0EEEST_ST_EEEEENS5_IJNS4_10UnderscoreESW_SW_EEEEENS4_13SM90_TMA_LOADENS4_14ComposedLayoutINS4_7SwizzleILi3ELi4ELi3EEENS4_18smem_ptr_flag_bitsILi16EEENSS_INS5_IJNSA_ILi8EEESF_EEENS5_IJSF_SB_EEEEEEEvNS4_8identityESZ_S19_vS1A_EENS_8epilogue10collective6detail29Sm90TmaWarpSpecializedAdapterINS1D_15DefaultEpilogueISH_SI_SI_NS1C_6thread17LinearCombinationISH_Li1EffLNS1H_9ScaleType4KindE0ELNS_15FloatRoundStyleE2ESH_EENS1_15EpilogueDefaultEEEEEvvEEEEvNT_6ParamsE,@function
        .size           _ZN7cutlass13device_kernelINS_4gemm6kernel13GemmUniversalIN4cute5tupleIJiiiiEEENS1_10collective13CollectiveMmaINS1_34MainloopSm90TmaGmmaWarpSpecializedILi5ENS5_IJNS4_1CILi1EEESB_SB_EEENS1_32KernelTmaWarpSpecializedPingpongEEENS5_IJNSA_ILi64EEESF_SF_EEENS_6half_tENS5_IJlSB_lEEESH_SI_NS4_8TiledMMAINS4_8MMA_AtomIJNS4_4SM904GMMA25MMA_64x64x16_F32F16F16_SSILNSM_5MajorE0ELSO_0ELNSM_7ScaleInE1ELSP_1EEEEEENS4_6LayoutISC_NS5_IJNSA_ILi0EEEST_ST_EEEEENS5_IJNS4_10UnderscoreESW_SW_EEEEENS4_13SM90_TMA_LOADENS4_14ComposedLayoutINS4_7SwizzleILi3ELi4ELi3EEENS4_18smem_ptr_flag_bitsILi16EEENSS_INS5_IJNSA_ILi8EEESF_EEENS5_IJSF_SB_EEEEEEEvNS4_8identityESZ_S19_vS1A_EENS_8epilogue10collective6detail29Sm90TmaWarpSpecializedAdapterINS1D_15DefaultEpilogueISH_SI_SI_NS1C_6thread17LinearCombinationISH_Li1EffLNS1H_9ScaleType4KindE0ELNS_15FloatRoundStyleE2ESH_EENS1_15EpilogueDefaultEEEEEvvEEEEvNT_6ParamsE,(.L_x_135 - _ZN7cutlass13device_kernelINS_4gemm6kernel13GemmUniversalIN4cute5tupleIJiiiiEEENS1_10collective13CollectiveMmaINS1_34MainloopSm90TmaGmmaWarpSpecializedILi5ENS5_IJNS4_1CILi1EEESB_SB_EEENS1_32KernelTmaWarpSpecializedPingpongEEENS5_IJNSA_ILi64EEESF_SF_EEENS_6half_tENS5_IJlSB_lEEESH_SI_NS4_8TiledMMAINS4_8MMA_AtomIJNS4_4SM904GMMA25MMA_64x64x16_F32F16F16_SSILNSM_5MajorE0ELSO_0ELNSM_7ScaleInE1ELSP_1EEEEEENS4_6LayoutISC_NS5_IJNSA_ILi0EEEST_ST_EEEEENS5_IJNS4_10UnderscoreESW_SW_EEEEENS4_13SM90_TMA_LOADENS4_14ComposedLayoutINS4_7SwizzleILi3ELi4ELi3EEENS4_18smem_ptr_flag_bitsILi16EEENSS_INS5_IJNSA_ILi8EEESF_EEENS5_IJSF_SB_EEEEEEEvNS4_8identityESZ_S19_vS1A_EENS_8epilogue10collective6detail29Sm90TmaWarpSpecializedAdapterINS1D_15DefaultEpilogueISH_SI_SI_NS1C_6thread17LinearCombinationISH_Li1EffLNS1H_9ScaleType4KindE0ELNS_15FloatRoundStyleE2ESH_EENS1_15EpilogueDefaultEEEEEvvEEEEvNT_6ParamsE)
        .other          _ZN7cutlass13device_kernelINS_4gemm6kernel13GemmUniversalIN4cute5tupleIJiiiiEEENS1_10collective13CollectiveMmaINS1_34MainloopSm90TmaGmmaWarpSpecializedILi5ENS5_IJNS4_1CILi1EEESB_SB_EEENS1_32KernelTmaWarpSpecializedPingpongEEENS5_IJNSA_ILi64EEESF_SF_EEENS_6half_tENS5_IJlSB_lEEESH_SI_NS4_8TiledMMAINS4_8MMA_AtomIJNS4_4SM904GMMA25MMA_64x64x16_F32F16F16_SSILNSM_5MajorE0ELSO_0ELNSM_7ScaleInE1ELSP_1EEEEEENS4_6LayoutISC_NS5_IJNSA_ILi0EEEST_ST_EEEEENS5_IJNS4_10UnderscoreESW_SW_EEEEENS4_13SM90_TMA_LOADENS4_14ComposedLayoutINS4_7SwizzleILi3ELi4ELi3EEENS4_18smem_ptr_flag_bitsILi16EEENSS_INS5_IJNSA_ILi8EEESF_EEENS5_IJSF_SB_EEEEEEEvNS4_8identityESZ_S19_vS1A_EENS_8epilogue10collective6detail29Sm90TmaWarpSpecializedAdapterINS1D_15DefaultEpilogueISH_SI_SI_NS1C_6thread17LinearCombinationISH_Li1EffLNS1H_9ScaleType4KindE0ELNS_15FloatRoundStyleE2ESH_EENS1_15EpilogueDefaultEEEEEvvEEEEvNT_6ParamsE,@"STO_CUDA_ENTRY STV_DEFAULT"
_ZN7cutlass13device_kernelINS_4gemm6kernel13GemmUniversalIN4cute5tupleIJiiiiEEENS1_10collective13CollectiveMmaINS1_34MainloopSm90TmaGmmaWarpSpecializedILi5ENS5_IJNS4_1CILi1EEESB_SB_EEENS1_32KernelTmaWarpSpecializedPingpongEEENS5_IJNSA_ILi64EEESF_SF_EEENS_6half_tENS5_IJlSB_lEEESH_SI_NS4_8TiledMMAINS4_8MMA_AtomIJNS4_4SM904GMMA25MMA_64x64x16_F32F16F16_SSILNSM_5MajorE0ELSO_0ELNSM_7ScaleInE1ELSP_1EEEEEENS4_6LayoutISC_NS5_IJNSA_ILi0EEEST_ST_EEEEENS5_IJNS4_10UnderscoreESW_SW_EEEEENS4_13SM90_TMA_LOADENS4_14ComposedLayoutINS4_7SwizzleILi3ELi4ELi3EEENS4_18smem_ptr_flag_bitsILi16EEENSS_INS5_IJNSA_ILi8EEESF_EEENS5_IJSF_SB_EEEEEEEvNS4_8identityESZ_S19_vS1A_EENS_8epilogue10collective6detail29Sm90TmaWarpSpecializedAdapterINS1D_15DefaultEpilogueISH_SI_SI_NS1C_6thread17LinearCombinationISH_Li1EffLNS1H_9ScaleType4KindE0ELNS_15FloatRoundStyleE2ESH_EENS1_15EpilogueDefaultEEEEEvvEEEEvNT_6ParamsE:
[----:B------:R-:W0:Y:S02]  /*0000*/  LDC R1, c[0x0][0x28] ;  /* 0x00000a00ff017b82 */ /* 0x000e240000000800 */
[----:B0-----:R-:W-:Y:S01]  /*0010*/  VIADD R1, R1, 0xfffffff8 ;  /* 0xfffffff801017836 */ /* 0x001fe20000000000 */
[----:B------:R-:W0:Y:S01]  /*0020*/  S2R R4, SR_TID.X ;  /* 0x0000000000047919 */ /* 0x000e220000002100 */
[----:B------:R-:W-:Y:S01]  /*0030*/  ELECT P0, URZ, PT ;  /* 0x00000000003f782f */ /* 0x000fe20003800000 */
[----:B------:R-:W-:Y:S01]  /*0040*/  BSSY B0, `(.L_x_0) ;  /* 0x000000f000007945 */ /* 0x000fe20003800000 */
[--C-:B0-----:R-:W-:Y:S02]  /*0050*/  SHF.R.U32.HI R0, RZ, 0x5, R4.reuse ;  /* 0x00000005ff007819 */ /* 0x101fe40000011604 */
[----:B------:R-:W-:-:S03]  /*0060*/  SHF.R.U32.HI R5, RZ, 0x7, R4 ;  /* 0x00000007ff057819 */ /* 0x000fc60000011604 */
[----:B------:R-:W0:Y:S04]  /*0070*/  SHFL.IDX PT, R2, R0, RZ, 0x1f ;  /* 0x00001fff00027589 */ /* 0x000e2800000e0000 */
[----:B------:R1:W2:Y:S01]  /*0080*/  SHFL.IDX PT, R8, R5, RZ, 0x1f ;  /* 0x00001fff05087589 */ /* 0x0002a200000e0000 */
[----:B0-----:R-:W-:-:S13]  /*0090*/  ISETP.NE.OR P0, PT, R2, RZ, !P0 ;  /* 0x000000ff0200720c */ /* 0x001fda0004705670 */
[----:B-12---:R-:W-:Y:S05]  /*00a0*/  @P0 BRA `(.L_x_1) ;  /* 0x0000000000200947 */ /* 0x006fea0003800000 */
[----:B------:R-:W-:Y:S02]  /*00b0*/  ULDC.64 UR4, c[0x0][0x198] ;  /* 0x0000660000047ab9 */ /* 0x000fe40000000a00 */
[----:B------:R-:W-:Y:S02]  /*00c0*/  UIADD3 UR6, UP0, UR4, 0xf0, URZ ;  /* 0x000000f004067890 */ /* 0x000fe4000ff1e03f */
[----:B------:R-:W-:Y:S02]  /*00d0*/  UIADD3 UR4, UP1, UR4, 0x1f0, URZ ;  /* 0x000001f004047890 */ /* 0x000fe4000ff3e03f */
[----:B------:R-:W-:Y:S02]  /*00e0*/  UIADD3.X UR7, URZ, UR5, URZ, UP0, !UPT ;  /* 0x000000053f077290 */ /* 0x000fe400087fe43f */
[----:B------:R-:W-:-:S07]  /*00f0*/  UIADD3.X UR5, URZ, UR5, URZ, UP1, !UPT ;  /* 0x000000053f057290 */ /* 0x000fce0008ffe43f */
[----:B------:R0:W-:Y:S02]  /*0100*/  UTMACCTL.PF [UR6] ;  /* 0x00000000060079b9 */ /* 0x0001e40008040000 */
[----:B------:R0:W-:Y:S02]  /*0110*/  UTMACCTL.PF [UR4] ;  /* 0x00000000040079b9 */ /* 0x0001e40008040000 */
[----:B0-----:R-:W-:Y:S01]  /*0120*/  NOP ;  /* 0x0000000000007918 */ /* 0x001fe20000000000 */
.L_x_1:
[----:B------:R-:W-:Y:S05]  /*0130*/  BSYNC B0 ;  /* 0x0000000000007941 */ /* 0x000fea0003800000 */
.L_x_0:
[----:B------:R-:W0:Y:S02]  /*0140*/  SHFL.IDX PT, R3, R0, RZ, 0x1f ;  /* 0x00001fff00037589 */ /* 0x000e2400000e0000 */
[----:B0-----:R-:W-:-:S13]  /*0150*/  ISETP.NE.AND P0, PT, R3, RZ, PT ;  /* 0x000000ff0300720c */ /* 0x001fda0003f05270 */
[----:B------:R-:W-:Y:S05]  /*0160*/  @P0 BRA `(.L_x_2) ;  /* 0x0000000000600947 */ /* 0x000fea0003800000 */
[----:B------:R-:W0:Y:S01]  /*0170*/  S2UR UR8, SR_CgaCtaId ;  /* 0x00000000000879c3 */ /* 0x000e220000008800 */
[----:B------:R-:W-:Y:S01]  /*0180*/  UMOV UR4, 0x400 ;  /* 0x0000040000047882 */ /* 0x000fe20000000000 */
[----:B------:R-:W-:Y:S01]  /*0190*/  UMOV UR5, 0x1 ;  /* 0x0000000100057882 */ /* 0x000fe20000000000 */
[----:B------:R-:W-:Y:S01]  /*01a0*/  UMOV UR6, 0x80 ;  /* 0x0000008000067882 */ /* 0x000fe20000000000 */
[----:B------:R-:W-:Y:S01]  /*01b0*/  ELECT P0, URZ, PT ;  /* 0x00000000003f782f */ /* 0x000fe20003800000 */
[----:B------:R-:W-:-:S04]  /*01c0*/  UIADD3 UR6, -UR6, 0x100000, URZ ;  /* 0x0010000006067890 */ /* 0x000fc8000fffe13f */
[----:B------:R-:W-:Y:S02]  /*01d0*/  USHF.L.U32 UR7, UR6, 0xb, URZ ;  /* 0x0000000b06077899 */ /* 0x000fe4000800063f */
[----:B------:R-:W-:Y:S02]  /*01e0*/  USHF.L.U32 UR6, UR6, 0x1, URZ ;  /* 0x0000000106067899 */ /* 0x000fe4000800063f */
[----:B0-----:R-:W-:Y:S02]  /*01f0*/  ULEA UR8, UR8, UR4, 0x18 ;  /* 0x0000000408087291 */ /* 0x001fe4000f8ec03f */
[----:B------:R-:W-:-:S04]  /*0200*/  UIADD3 UR4, -UR5, 0x100000, URZ ;  /* 0x0010000005047890 */ /* 0x000fc8000fffe13f */
[----:B------:R-:W-:Y:S02]  /*0210*/  USHF.L.U32 UR5, UR4, 0xb, URZ ;  /* 0x0000000b04057899 */ /* 0x000fe4000800063f */
[----:B------:R-:W-:Y:S01]  /*0220*/  USHF.L.U32 UR4, UR4, 0x1, URZ ;  /* 0x0000000104047899 */ /* 0x000fe2000800063f */
[----:B------:R-:W0:Y:S11]  /*0230*/  FENCE.VIEW.ASYNC.S ;  /* 0x00000000000073c6 */ /* 0x000e360000000000 */
[----:B0-----:R0:W1:Y:S01]  /*0240*/  SYNCS.EXCH.64 URZ, [UR8], UR4 ;  /* 0x00000004083f75b2 */ /* 0x0010620008000100 */
[----:B------:R0:W2:Y:S01]  /*0250*/  SYNCS.EXCH.64 URZ, [UR8+0x28], UR6 ;  /* 0x00002806083f75b2 */ /* 0x0000a20008000100 */
[----:B------:R0:W3:Y:S01]  /*0260*/  SYNCS.EXCH.64 URZ, [UR8+0x8], UR4 ;  /* 0x00000804083f75b2 */ /* 0x0000e20008000100 */
[----:B------:R0:W4:Y:S01]  /*0270*/  SYNCS.EXCH.64 URZ, [UR8+0x30], UR6 ;  /* 0x00003006083f75b2 */ /* 0x0001220008000100 */
[----:B------:R0:W0:Y:S01]  /*0280*/  SYNCS.EXCH.64 URZ, [UR8+0x10], UR4 ;  /* 0x00001004083f75b2 */ /* 0x0000220008000100 */
[----:B------:R0:W0:Y:S01]  /*0290*/  SYNCS.EXCH.64 URZ, [UR8+0x38], UR6 ;  /* 0x00003806083f75b2 */ /* 0x0000220008000100 */
[----:B------:R0:W0:Y:S01]  /*02a0*/  SYNCS.EXCH.64 URZ, [UR8+0x18], UR4 ;  /* 0x00001804083f75b2 */ /* 0x0000220008000100 */
[----:B------:R0:W0:Y:S01]  /*02b0*/  SYNCS.EXCH.64 URZ, [UR8+0x40], UR6 ;  /* 0x00004006083f75b2 */ /* 0x0000220008000100 */
[----:B------:R0:W0:Y:S01]  /*02c0*/  SYNCS.EXCH.64 URZ, [UR8+0x20], UR4 ;  /* 0x00002004083f75b2 */ /* 0x0000220008000100 */
[----:B------:R0:W0:Y:S01]  /*02d0*/  SYNCS.EXCH.64 URZ, [UR8+0x48], UR6 ;  /* 0x00004806083f75b2 */ /* 0x0000220008000100 */
[----:B------:R-:W-:Y:S01]  /*02e0*/  NOP ;  /* 0x0000000000007918 */ /* 0x000fe20000000000 */
.L_x_2:
[----:B------:R-:W5:Y:S01]  /*02f0*/  SHFL.IDX PT, R6, R0, RZ, 0x1f ;  /* 0x00001fff00067589 */ /* 0x000f6200000e0000 */
[----:B------:R-:W-:Y:S01]  /*0300*/  ELECT P0, URZ, PT ;  /* 0x00000000003f782f */ /* 0x000fe20003800000 */
[----:B------:R-:W-:Y:S01]  /*0310*/  NOP ;  /* 0x0000000000007918 */ /* 0x000fe20000000000 */
[----:B------:R-:W-:Y:S01]  /*0320*/  ELECT P1, URZ, PT ;  /* 0x00000000003f782f */ /* 0x000fe20003820000 */
[----:B------:R-:W1:Y:S01]  /*0330*/  SHFL.IDX PT, R3, R0, RZ, 0x1f ;  /* 0x00001fff00037589 */ /* 0x000e6200000e0000 */
[----:B0-----:R-:W-:Y:S01]  /*0340*/  UMOV UR4, 0x20 ;  /* 0x0000002000047882 */ /* 0x001fe20000000000 */
[----:B------:R-:W-:Y:S01]  /*0350*/  UMOV UR11, 0x80 ;  /* 0x00000080000b7882 */ /* 0x000fe20000000000 */
[----:B------:R-:W-:Y:S01]  /*0360*/  NOP ;  /* 0x0000000000007918 */ /* 0x000fe20000000000 */
[C---:B------:R-:W-:Y:S01]  /*0370*/  VIADD R33, R8.reuse, 0xffffffff ;  /* 0xffffffff08217836 */ /* 0x040fe20000000000 */
[----:B------:R-:W0:Y:S01]  /*0380*/  SHFL.IDX PT, R5, R5, RZ, 0x1f ;  /* 0x00001fff05057589 */ /* 0x000e2200000e0000 */
[----:B------:R-:W-:Y:S01]  /*0390*/  ULDC.64 UR36, c[0x0][0x208] ;  /* 0x0000820000247ab9 */ /* 0x000fe20000000a00 */
[----:B------:R-:W-:-:S02]  /*03a0*/  ISETP.NE.AND P2, PT, R8, RZ, PT ;  /* 0x000000ff0800720c */ /* 0x000fc40003f45270 */
[----:B------:R-:W-:Y:S02]  /*03b0*/  ISETP.GE.U32.AND P3, PT, R33, 0x2, PT ;  /* 0x000000022100780c */ /* 0x000fe40003f66070 */
[----:B-----5:R-:W-:Y:S02]  /*03c0*/  ISETP.NE.OR P0, PT, R6, RZ, !P0 ;  /* 0x000000ff0600720c */ /* 0x020fe40004705670 */
[----:B-1----:R-:W-:Y:S02]  /*03d0*/  ISETP.NE.OR P1, PT, R3, RZ, !P1 ;  /* 0x000000ff0300720c */ /* 0x002fe40004f25670 */
[----:B------:R-:W-:-:S04]  /*03e0*/  SHF.R.S32.HI R3, RZ, 0x1f, R2 ;  /* 0x0000001fff037819 */ /* 0x000fc80000011402 */
[----:B------:R-:W-:-:S05]  /*03f0*/  LEA.HI R3, R3, R2, RZ, 0x2 ;  /* 0x0000000203037211 */ /* 0x000fca00078f10ff */
[----:B------:R-:W-:Y:S01]  /*0400*/  VOTEU.ALL UP0, P0 ;  /* 0x00000000003f7886 */ /* 0x000fe20000000000 */
[----:B------:R-:W-:Y:S01]  /*0410*/  LOP3.LUT R3, R3, 0xfffffffc, RZ, 0xc0, !PT ;  /* 0xfffffffc03037812 */ /* 0x000fe200078ec0ff */
[----:B------:R-:W-:-:S03]  /*0420*/  VOTEU.ALL UP1, P1 ;  /* 0x00000000003f7886 */ /* 0x000fc60000820000 */
[----:B------:R-:W1:Y:S01]  /*0430*/  @!UP0 S2UR UR7, SR_CgaCtaId ;  /* 0x00000000000789c3 */ /* 0x000e620000008800 */
[----:B------:R-:W-:Y:S01]  /*0440*/  @!UP0 UMOV UR6, 0x400 ;  /* 0x0000040000068882 */ /* 0x000fe20000000000 */
[----:B------:R-:W-:-:S04]  /*0450*/  @!UP0 UIADD3 UR4, -UR4, 0x100000, URZ ;  /* 0x0010000004048890 */ /* 0x000fc8000fffe13f */
[----:B------:R-:W-:Y:S02]  /*0460*/  @!UP0 USHF.L.U32 UR5, UR4, 0xb, URZ ;  /* 0x0000000b04058899 */ /* 0x000fe4000800063f */
[----:B------:R-:W-:Y:S01]  /*0470*/  @!UP0 USHF.L.U32 UR4, UR4, 0x1, URZ ;  /* 0x0000000104048899 */ /* 0x000fe2000800063f */
[----:B------:R-:W-:Y:S01]  /*0480*/  IMAD.IADD R0, R2, 0x1, -R3 ;  /* 0x0000000102007824 */ /* 0x000fe200078e0a03 */
[----:B------:R-:W-:Y:S01]  /*0490*/  @!UP1 UMOV UR9, 0x400 ;  /* 0x0000040000099882 */ /* 0x000fe20000000000 */
[----:B------:R-:W-:Y:S01]  /*04a0*/  VOTEU.ALL UP2, P1 ;  /* 0x00000000003f7886 */ /* 0x000fe20000840000 */
[----:B------:R-:W-:Y:S01]  /*04b0*/  VOTEU.ALL UP3, P1 ;  /* 0x00000000003f7886 */ /* 0x000fe20000860000 */
[----:B------:R-:W-:Y:S01]  /*04c0*/  VOTEU.ALL UP4, P1 ;  /* 0x00000000003f7886 */ /* 0x000fe20000880000 */
[----:B------:R-:W5:Y:S01]  /*04d0*/  @!UP1 S2UR UR10, SR_CgaCtaId ;  /* 0x00000000000a99c3 */ /* 0x000f620000008800 */
[----:B------:R-:W-:Y:S01]  /*04e0*/  VOTEU.ALL UP5, P1 ;  /* 0x00000000003f7886 */ /* 0x000fe200008a0000 */
[----:B------:R-:W-:-:S04]  /*04f0*/  SHF.R.S32.HI R3, RZ, 0x1f, R4 ;  /* 0x0000001fff037819 */ /* 0x000fc80000011404 */
[----:B------:R-:W-:-:S04]  /*0500*/  LEA.HI R3, R3, R4, RZ, 0x7 ;  /* 0x0000000403037211 */ /* 0x000fc800078f38ff */
[----:B------:R-:W-:-:S05]  /*0510*/  LOP3.LUT R3, R3, 0xffffff80, RZ, 0xc0, !PT ;  /* 0xffffff8003037812 */ /* 0x000fca00078ec0ff */
[----:B------:R-:W-:Y:S01]  /*0520*/  IMAD.IADD R3, R4, 0x1, -R3 ;  /* 0x0000000104037824 */ /* 0x000fe200078e0a03 */
[----:B-1----:R-:W-:Y:S02]  /*0530*/  @!UP0 ULEA UR8, UR7, UR6, 0x18 ;  /* 0x0000000607088291 */ /* 0x002fe4000f8ec03f */
[----:B------:R-:W-:-:S04]  /*0540*/  @!UP1 UIADD3 UR6, -UR11, 0x100000, URZ ;  /* 0x001000000b069890 */ /* 0x000fc8000fffe13f */
[----:B------:R-:W-:Y:S02]  /*0550*/  @!UP1 USHF.L.U32 UR7, UR6, 0xb, URZ ;  /* 0x0000000b06079899 */ /* 0x000fe4000800063f */
[----:B------:R-:W-:Y:S01]  /*0560*/  @!UP1 USHF.L.U32 UR6, UR6, 0x1, URZ ;  /* 0x0000000106069899 */ /* 0x000fe2000800063f */
[----:B------:R-:W-:Y:S01]  /*0570*/  VOTEU.ALL UP0, P0 ;  /* 0x00000000003f7886 */ /* 0x000fe20000000000 */
[----:B-----5:R-:W-:Y:S01]  /*0580*/  @!UP1 ULEA UR9, UR10, UR9, 0x18 ;  /* 0x000000090a099291 */ /* 0x020fe2000f8ec03f */
[----:B------:R-:W-:Y:S02]  /*0590*/  VOTEU.ALL UP1, P0 ;  /* 0x00000000003f7886 */ /* 0x000fe40000020000 */
[----:B------:R-:W-:Y:S01]  /*05a0*/  ULDC.64 UR10, c[0x0][0x598] ;  /* 0x00016600000a7ab9 */ /* 0x000fe20000000a00 */
[----:B------:R-:W-:Y:S01]  /*05b0*/  ISETP.NE.AND P0, PT, R0, 0x3, PT ;  /* 0x000000030000780c */ /* 0x000fe20003f05270 */
[----:B------:R-:W1:Y:S02]  /*05c0*/  FENCE.VIEW.ASYNC.S ;  /* 0x00000000000073c6 */ /* 0x000e640000000000 */
[----:B-1----:R1:W2:Y:S01]  /*05d0*/  @!UP0 SYNCS.EXCH.64 URZ, [UR8+0x80], UR4 ;  /* 0x00008004083f85b2 */ /* 0x0022a20008000100 */
[----:B------:R-:W-:-:S02]  /*05e0*/  ISETP.NE.U32.AND P1, PT, RZ, UR10, PT ;  /* 0x0000000aff007c0c */ /* 0x000fc4000bf25070 */
[----:B------:R-:W-:Y:S02]  /*05f0*/  ISETP.EQ.OR P0, PT, R0, RZ, !P0 ;  /* 0x000000ff0000720c */ /* 0x000fe40004702670 */
[----:B------:R-:W-:Y:S02]  /*0600*/  ISETP.NE.AND.EX P1, PT, RZ, UR11, PT, P1 ;  /* 0x0000000bff007c0c */ /* 0x000fe4000bf25310 */
[----:B------:R-:W-:-:S04]  /*0610*/  ISETP.EQ.AND P0, PT, R8, RZ, P0 ;  /* 0x000000ff0800720c */ /* 0x000fc80000702270 */
[----:B------:R-:W-:-:S04]  /*0620*/  SEL R16, RZ, 0x1, !P0 ;  /* 0x00000001ff107807 */ /* 0x000fc80004000000 */
[----:B------:R-:W-:Y:S01]  /*0630*/  SEL R16, R16, 0x2, P3 ;  /* 0x0000000210107807 */ /* 0x000fe20001800000 */
[----:B------:R1:W2:Y:S01]  /*0640*/  @!UP1 SYNCS.EXCH.64 URZ, [UR8+0x88], UR4 ;  /* 0x00008804083f95b2 */ /* 0x0002a20008000100 */
[----:B------:R-:W-:Y:S01]  /*0650*/  NOP ;  /* 0x0000000000007918 */ /* 0x000fe20000000000 */
[----:B------:R1:W2:Y:S01]  /*0660*/  @!UP2 SYNCS.EXCH.64 URZ, [UR9+0x60], UR6 ;  /* 0x00006006093fa5b2 */ /* 0x0002a20008000100 */
[----:B------:R1:W2:Y:S01]  /*0670*/  @!UP3 SYNCS.EXCH.64 URZ, [UR9+0x68], UR6 ;  /* 0x00006806093fb5b2 */ /* 0x0002a20008000100 */
[----:B------:R1:W2:Y:S01]  /*0680*/  @!UP4 SYNCS.EXCH.64 URZ, [UR9+0x70], UR6 ;  /* 0x00007006093fc5b2 */ /* 0x0002a20008000100 */
[----:B------:R1:W2:Y:S01]  /*0690*/  @!UP5 SYNCS.EXCH.64 URZ, [UR9+0x78], UR6 ;  /* 0x00007806093fd5b2 */ /* 0x0002a20008000100 */
[----:B------:R-:W-:Y:S01]  /*06a0*/  NOP ;  /* 0x0000000000007918 */ /* 0x000fe20000000000 */
[----:B--234-:R-:W-:Y:S06]  /*06b0*/  BAR.SYNC.DEFER_BLOCKING 0x0 ;  /* 0x0000000000007b1d */ /* 0x01cfec0000010000 */
[----:B01----:R-:W-:Y:S05]  /*06c0*/  @!P1 BRA `(.L_x_3) ;  /* 0x00000000001c9947 */ /* 0x003fea0003800000 */
[----:B------:R-:W0:Y:S02]  /*06d0*/  LDC.64 R6, c[0x0][0x598] ;  /* 0x00016600ff067b82 */ /* 0x000e240000000a00 */
[----:B0-----:R-:W2:Y:S02]  /*06e0*/  LDG.E.64 R6, desc[UR36][R6.64] ;  /* 0x0000002406067981 */ /* 0x001ea4000c1e1b00 */
[----:B--2---:R-:W-:-:S04]  /*06f0*/  ISETP.NE.U32.AND P0, PT, R6, RZ, PT ;  /* 0x000000ff0600720c */ /* 0x004fc80003f05070 */
[----:B------:R-:W-:-:S13]  /*0700*/  ISETP.NE.AND.EX P0, PT, R7, RZ, PT, P0 ;  /* 0x000000ff0700720c */ /* 0x000fda0003f05300 */
[----:B------:R-:W-:Y:S05]  /*0710*/  @!P0 BRA `(.L_x_3) ;  /* 0x0000000000088947 */ /* 0x000fea0003800000 */
[----:B------:R1:W5:Y:S01]  /*0720*/  LD.E R56, desc[UR36][R6.64] ;  /* 0x0000002406387980 */ /* 0x000362000c101900 */
[----:B------:R-:W-:Y:S05]  /*0730*/  BRA `(.L_x_4) ;  /* 0x0000000000247947 */ /* 0x000fea0003800000 */
.L_x_3:
[----:B------:R-:W-:Y:S02]  /*0740*/  ULDC.64 UR4, c[0x0][0x588] ;  /* 0x0001620000047ab9 */ /* 0x000fe40000000a00 */
[----:B------:R-:W-:-:S04]  /*0750*/  ISETP.NE.U32.AND P0, PT, RZ, UR4, PT ;  /* 0x00000004ff007c0c */ /* 0x000fc8000bf05070 */
[----:B------:R-:W-:-:S13]  /*0760*/  ISETP.NE.AND.EX P0, PT, RZ, UR5, PT, P0 ;  /* 0x00000005ff007c0c */ /* 0x000fda000bf05300 */
[----:B------:R-:W-:Y:S05]  /*0770*/  @!P0 BRA `(.L_x_5) ;  /* 0x00000000000c8947 */ /* 0x000fea0003800000 */
[----:B------:R-:W0:Y:S02]  /*0780*/  LDC.64 R56, c[0x0][0x588] ;  /* 0x00016200ff387b82 */ /* 0x000e240000000a00 */
[----:B0-----:R0:W5:Y:S01]  /*0790*/  LDG.E R56, desc[UR36][R56.64] ;  /* 0x0000002438387981 */ /* 0x001162000c1e1900 */
[----:B------:R-:W-:Y:S05]  /*07a0*/  BRA `(.L_x_4) ;  /* 0x0000000000087947 */ /* 0x000fea0003800000 */
.L_x_5:
[----:B------:R-:W-:Y:S02]  /*07b0*/  ULDC UR4, c[0x0][0x580] ;  /* 0x0001600000047ab9 */ /* 0x000fe40000000800 */
[----:B------:R-:W-:-:S07]  /*07c0*/  IMAD.U32 R56, RZ, RZ, UR4 ;  /* 0x00000004ff387e24 */ /* 0x000fce000f8e00ff */
.L_x_4:
[----:B------:R-:W-:Y:S02]  /*07d0*/  ULDC.64 UR4, c[0x0][0x5a0] ;  /* 0x0001680000047ab9 */ /* 0x000fe40000000a00 */
[----:B------:R-:W-:-:S04]  /*07e0*/  ISETP.NE.U32.AND P0, PT, RZ, UR4, PT ;  /* 0x00000004ff007c0c */ /* 0x000fc8000bf05070 */
[----:B------:R-:W-:-:S13]  /*07f0*/  ISETP.NE.AND.EX P0, PT, RZ, UR5, PT, P0 ;  /* 0x00000005ff007c0c */ /* 0x000fda000bf05300 */
[----:B------:R-:W-:Y:S05]  /*0800*/  @!P0 BRA `(.L_x_6) ;  /* 0x00000000001c8947 */ /* 0x000fea0003800000 */
[----:B-1----:R-:W1:Y:S02]  /*0810*/  LDC.64 R6, c[0x0][0x5a0] ;  /* 0x00016800ff067b82 */ /* 0x002e640000000a00 */
[----:B-1----:R-:W2:Y:S02]  /*0820*/  LDG.E.64 R6, desc[UR36][R6.64] ;  /* 0x0000002406067981 */ /* 0x002ea4000c1e1b00 */
[----:B--2---:R-:W-:-:S04]  /*0830*/  ISETP.NE.U32.AND P0, PT, R6, RZ, PT ;  /* 0x000000ff0600720c */ /* 0x004fc80003f05070 */
[----:B------:R-:W-:-:S13]  /*0840*/  ISETP.NE.AND.EX P0, PT, R7, RZ, PT, P0 ;  /* 0x000000ff0700720c */ /* 0x000fda0003f05300 */
[----:B------:R-:W-:Y:S05]  /*0850*/  @!P0 BRA `(.L_x_6) ;  /* 0x0000000000088947 */ /* 0x000fea0003800000 */
[----:B0-----:R2:W5:Y:S01]  /*0860*/  LD.E R57, desc[UR36][R6.64] ;  /* 0x0000002406397980 */ /* 0x001562000c101900 */
[----:B------:R-:W-:Y:S05]  /*0870*/  BRA `(.L_x_7) ;  /* 0x0000000000247947 */ /* 0x000fea0003800000 */
.L_x_6:
[----:B------:R-:W-:Y:S02]  /*0880*/  ULDC.64 UR4, c[0x0][0x590] ;  /* 0x0001640000047ab9 */ /* 0x000fe40000000a00 */
[----:B------:R-:W-:-:S04]  /*0890*/  ISETP.NE.U32.AND P0, PT, RZ, UR4, PT ;  /* 0x00000004ff007c0c */ /* 0x000fc8000bf05070 */
[----:B------:R-:W-:-:S13]  /*08a0*/  ISETP.NE.AND.EX P0, PT, RZ, UR5, PT, P0 ;  /* 0x00000005ff007c0c */ /* 0x000fda000bf05300 */
[----:B------:R-:W-:Y:S05]  /*08b0*/  @!P0 BRA `(.L_x_8) ;  /* 0x00000000000c8947 */ /* 0x000fea0003800000 */
[----:B-1----:R-:W0:Y:S02]  /*08c0*/  LDC.64 R6, c[0x0][0x590] ;  /* 0x00016400ff067b82 */ /* 0x002e240000000a00 */
[----:B0-----:R0:W5:Y:S01]  /*08d0*/  LDG.E R57, desc[UR36][R6.64] ;  /* 0x0000002406397981 */ /* 0x001162000c1e1900 */
[----:B------:R-:W-:Y:S05]  /*08e0*/  BRA `(.L_x_7) ;  /* 0x0000000000087947 */ /* 0x000fea0003800000 */
.L_x_8:
[----:B------:R-:W-:Y:S02]  /*08f0*/  ULDC UR4, c[0x0][0x584] ;  /* 0x0001610000047ab9 */ /* 0x000fe40000000800 */
[----:B0-----:R-:W-:-:S07]  /*0900*/  IMAD.U32 R57, RZ, RZ, UR4 ;  /* 0x00000004ff397e24 */ /* 0x001fce000f8e00ff */
.L_x_7:
[----:B------:R-:W3:Y:S01]  /*0910*/  LDC R2, c[0x0][0x65c] ;  /* 0x00019700ff027b82 */ /* 0x000ee20000000800 */
[----:B------:R-:W4:Y:S01]  /*0920*/  S2R R14, SR_CTAID.Y ;  /* 0x00000000000e7919 */ /* 0x000f220000002600 */
[----:B------:R-:W-:Y:S01]  /*0930*/  ULDC UR6, c[0x0][0x28c] ;  /* 0x0000a30000067ab9 */ /* 0x000fe20000000800 */
[----:B------:R-:W-:Y:S01]  /*0940*/  ISETP.NE.AND P0, PT, R8, 0x2, PT ;  /* 0x000000020800780c */ /* 0x000fe20003f05270 */
[----:B------:R-:W-:Y:S01]  /*0950*/  UIADD3 UR6, UR6, 0x3f, URZ ;  /* 0x0000003f06067890 */ /* 0x000fe2000fffe03f */
[----:B012---:R-:W0:Y:S01]  /*0960*/  S2R R6, SR_CTAID.X ;  /* 0x0000000000067919 */ /* 0x007e220000002500 */
[----:B------:R-:W-:Y:S01]  /*0970*/  IMAD.MOV.U32 R7, RZ, RZ, RZ ;  /* 0x000000ffff077224 */ /* 0x000fe200078e00ff */
[----:B------:R-:W-:Y:S01]  /*0980*/  UMOV UR38, URZ ;  /* 0x0000003f00267c82 */ /* 0x000fe20008000000 */
[----:B------:R-:W-:Y:S01]  /*0990*/  USHF.R.S32.HI UR7, URZ, 0x1f, UR6 ;  /* 0x0000001f3f077899 */ /* 0x000fe20008011406 */
[----:B------:R-:W-:Y:S01]  /*09a0*/  UMOV UR39, URZ ;  /* 0x0000003f00277c82 */ /* 0x000fe20008000000 */
[----:B------:R-:W-:-:S02]  /*09b0*/  ULDC.64 UR8, c[0x0][0x650] ;  /* 0x0001940000087ab9 */ /* 0x000fc40000000a00 */
[----:B------:R-:W-:-:S04]  /*09c0*/  ULEA.HI UR7, UR7, UR6, URZ, 0x6 ;  /* 0x0000000607077291 */ /* 0x000fc8000f8f303f */
[----:B------:R-:W-:Y:S01]  /*09d0*/  USHF.R.S32.HI UR40, URZ, 0x6, UR7 ;  /* 0x000000063f287899 */ /* 0x000fe20008011407 */
[----:B---3--:R-:W-:-:S13]  /*09e0*/  ISETP.NE.AND P1, PT, R2, 0x1, PT ;  /* 0x000000010200780c */ /* 0x008fda0003f25270 */
[----:B------:R-:W0:Y:S01]  /*09f0*/  @P1 LDC R19, c[0x0][0x10] ;  /* 0x00000400ff131b82 */ /* 0x000e220000000800 */
[----:B----4-:R-:W-:Y:S02]  /*0a00*/  @P1 IMAD.MOV.U32 R8, RZ, RZ, R14 ;  /* 0x000000ffff081224 */ /* 0x010fe400078e000e */
[----:B------:R-:W-:Y:S02]  /*0a10*/  @P1 IMAD.MOV.U32 R9, RZ, RZ, RZ ;  /* 0x000000ffff091224 */ /* 0x000fe400078e00ff */
[----:B------:R-:W-:-:S03]  /*0a20*/  @P1 IMAD.MOV.U32 R17, RZ, RZ, RZ ;  /* 0x000000ffff111224 */ /* 0x000fc600078e00ff */
[----:B------:R-:W1:Y:S01]  /*0a30*/  @!P1 LDC R11, c[0x0][0xc] ;  /* 0x00000300ff0b9b82 */ /* 0x000e620000000800 */
[----:B------:R-:W-:Y:S01]  /*0a40*/  ULDC UR4, c[0x0][0xc] ;  /* 0x0000030000047ab9 */ /* 0x000fe20000000800 */
[----:B------:R-:W-:Y:S02]  /*0a50*/  ULDC UR5, c[0x0][0x10] ;  /* 0x0000040000057ab9 */ /* 0x000fe40000000800 */
[----:B------:R-:W-:-:S04]  /*0a60*/  UIMAD.WIDE.U32 UR4, UR4, UR5, URZ ;  /* 0x00000005040472a5 */ /* 0x000fc8000f8e003f */
[----:B------:R-:W2:Y:S01]  /*0a70*/  LDC R2, c[0x0][0x14] ;  /* 0x00000500ff027b82 */ /* 0x000ea20000000800 */
[----:B0-----:R-:W-:-:S04]  /*0a80*/  @P1 IMAD.WIDE.U32 R18, R6, R19, R8 ;  /* 0x0000001306121225 */ /* 0x001fc800078e0008 */
[----:B------:R-:W-:Y:S02]  /*0a90*/  @P1 IMAD.IADD R17, R19, 0x1, R17 ;  /* 0x0000000113111824 */ /* 0x000fe400078e0211 */
[----:B-1----:R-:W-:-:S04]  /*0aa0*/  @!P1 IMAD.WIDE.U32 R8, R11, R14, R6 ;  /* 0x0000000e0b089225 */ /* 0x002fc800078e0006 */
[----:B------:R-:W-:Y:S02]  /*0ab0*/  @!P1 IMAD.MOV.U32 R18, RZ, RZ, R8 ;  /* 0x000000ffff129224 */ /* 0x000fe400078e0008 */
[----:B------:R-:W-:Y:S02]  /*0ac0*/  @!P1 IMAD.MOV.U32 R17, RZ, RZ, R9 ;  /* 0x000000ffff119224 */ /* 0x000fe400078e0009 */
[----:B--2---:R-:W-:-:S04]  /*0ad0*/  IMAD.WIDE.U32 R12, R2, UR4, RZ ;  /* 0x00000004020c7c25 */ /* 0x004fc8000f8e00ff */
[----:B------:R-:W-:Y:S01]  /*0ae0*/  IMAD R23, R2, UR5, RZ ;  /* 0x0000000502177c24 */ /* 0x000fe2000f8e02ff */
[----:B------:R0:W-:Y:S03]  /*0af0*/  STL.64 [R1], R12 ;  /* 0x0000000c01007387 */ /* 0x0001e60000100a00 */
[----:B------:R-:W-:Y:S01]  /*0b00*/  IMAD.IADD R23, R13, 0x1, R23 ;  /* 0x000000010d177824 */ /* 0x000fe200078e0217 */
[----:B------:R-:W-:Y:S06]  /*0b10*/  @P0 BRA `(.L_x_9) ;  /* 0x0000000000200947 */ /* 0x000fec0003800000 */
[----:B------:R-:W-:Y:S01]  /*0b20*/  UISETP.GE.U32.AND UP0, UPT, UR40, 0x5, UPT ;  /* 0x000000052800788c */ /* 0x000fe2000bf06070 */
[----:B------:R-:W-:Y:S01]  /*0b30*/  IADD3 R18, P0, R18, R12, RZ ;  /* 0x0000000c12127210 */ /* 0x000fe20007f1e0ff */
[----:B------:R-:W-:Y:S01]  /*0b40*/  UIMAD.WIDE.U32 UR4, UR40, -0x33333333, URZ ;  /* 0xcccccccd280478a5 */ /* 0x000fe2000f8e003f */
[----:B------:R-:W-:-:S03]  /*0b50*/  UMOV UR39, URZ ;  /* 0x0000003f00277c82 */ /* 0x000fc60008000000 */
[----:B------:R-:W-:Y:S01]  /*0b60*/  USHF.R.U32.HI UR4, URZ, 0x2, UR5 ;  /* 0x000000023f047899 */ /* 0x000fe20008011605 */
[----:B------:R-:W-:-:S03]  /*0b70*/  IMAD.X R17, R23, 0x1, R17, P0 ;  /* 0x0000000117117824 */ /* 0x000fc600000e0611 */
[----:B------:R-:W-:Y:S02]  /*0b80*/  UIMAD UR38, UR4, -0x5, UR40 ;  /* 0xfffffffb042678a4 */ /* 0x000fe4000f8e0228 */
[----:B------:R-:W-:-:S12]  /*0b90*/  @UP0 ULOP3.LUT UR39, UR4, 0x1, URZ, 0xc0, !UPT ;  /* 0x0000000104270892 */ /* 0x000fd8000f8ec03f */
.L_x_9:
[----:B------:R-:W-:Y:S01]  /*0ba0*/  ISETP.GE.U32.AND P0, PT, R18, UR8, PT ;  /* 0x0000000812007c0c */ /* 0x000fe2000bf06070 */
[----:B------:R-:W-:Y:S01]  /*0bb0*/  IMAD.MOV.U32 R19, RZ, RZ, -0x1 ;  /* 0xffffffffff137424 */ /* 0x000fe200078e00ff */
[----:B------:R-:W-:Y:S01]  /*0bc0*/  PRMT R8, RZ, 0x7610, R8 ;  /* 0x00007610ff087816 */ /* 0x000fe20000000008 */
[----:B------:R-:W-:Y:S01]  /*0bd0*/  IMAD.MOV.U32 R22, RZ, RZ, -0x1 ;  /* 0xffffffffff167424 */ /* 0x000fe200078e00ff */
[----:B------:R-:W-:Y:S01]  /*0be0*/  ISETP.GE.U32.AND.EX P0, PT, R17, UR9, PT, P0 ;  /* 0x0000000911007c0c */ /* 0x000fe2000bf06100 */
[----:B------:R-:W-:-:S12]  /*0bf0*/  IMAD.MOV.U32 R2, RZ, RZ, -0x1 ;  /* 0xffffffffff027424 */ /* 0x000fd800078e00ff */
[----:B------:R-:W-:Y:S05]  /*0c00*/  @P0 BRA `(.L_x_10) ;  /* 0x00000004005c0947 */ /* 0x000fea0003800000 */
[----:B------:R-:W1:Y:S01]  /*0c10*/  LDC.64 R20, c[0x0][0x628] ;  /* 0x00018a00ff147b82 */ /* 0x000e620000000a00 */
[----:B------:R-:W-:Y:S02]  /*0c20*/  IMAD.MOV.U32 R8, RZ, RZ, R18 ;  /* 0x000000ffff087224 */ /* 0x000fe400078e0012 */
[----:B------:R-:W-:-:S05]  /*0c30*/  IMAD.MOV.U32 R9, RZ, RZ, R17 ;  /* 0x000000ffff097224 */ /* 0x000fca00078e0011 */
[----:B------:R-:W2:Y:S08]  /*0c40*/  LDC R2, c[0x0][0x630] ;  /* 0x00018c00ff027b82 */ /* 0x000eb00000000800 */
[----:B------:R-:W3:Y:S01]  /*0c50*/  LDC.64 R24, c[0x0][0x620] ;  /* 0x00018800ff187b82 */ /* 0x000ee20000000a00 */
[----:B-1----:R-:W-:-:S04]  /*0c60*/  ISETP.NE.U32.AND P0, PT, R20, RZ, PT ;  /* 0x000000ff1400720c */ /* 0x002fc80003f05070 */
[----:B------:R-:W-:-:S13]  /*0c70*/  ISETP.NE.AND.EX P0, PT, R21, RZ, PT, P0 ;  /* 0x000000ff1500720c */ /* 0x000fda0003f05300 */
[----:B--23--:R-:W-:Y:S05]  /*0c80*/  @!P0 BRA `(.L_x_11) ;  /* 0x0000000000288947 */ /* 0x00cfea0003800000 */
[----:B0-----:R-:W0:Y:S02]  /*0c90*/  LDC R13, c[0x0][0x634] ;  /* 0x00018d00ff0d7b82 */ /* 0x001e240000000800 */
[----:B0-----:R-:W-:-:S05]  /*0ca0*/  IADD3 R13, P0, R18, R13, RZ ;  /* 0x0000000d120d7210 */ /* 0x001fca0007f1e0ff */
[----:B------:R-:W-:-:S04]  /*0cb0*/  IMAD.X R15, RZ, RZ, R17, P0 ;  /* 0x000000ffff0f7224 */ /* 0x000fc800000e0611 */
[----:B------:R-:W-:-:S04]  /*0cc0*/  IMAD.WIDE.U32 R8, R15, R20, RZ ;  /* 0x000000140f087225 */ /* 0x000fc800078e00ff */
[----:B------:R-:W-:-:S04]  /*0cd0*/  IMAD.WIDE.U32 R10, P0, R13, R21, R8 ;  /* 0x000000150d0a7225 */ /* 0x000fc80007800008 */
[----:B------:R-:W-:-:S04]  /*0ce0*/  IMAD.WIDE.U32 R8, R13, R20, RZ ;  /* 0x000000140d087225 */ /* 0x000fc800078e00ff */
[----:B------:R-:W-:Y:S01]  /*0cf0*/  IMAD.X R13, RZ, RZ, RZ, P0 ;  /* 0x000000ffff0d7224 */ /* 0x000fe200000e06ff */
[----:B------:R-:W-:Y:S01]  /*0d00*/  IADD3 RZ, P0, R9, R10, RZ ;  /* 0x0000000a09ff7210 */ /* 0x000fe20007f1e0ff */
[----:B------:R-:W-:-:S04]  /*0d10*/  IMAD.MOV.U32 R12, RZ, RZ, R11 ;  /* 0x000000ffff0c7224 */ /* 0x000fc800078e000b */
[----:B------:R-:W-:-:S08]  /*0d20*/  IMAD.WIDE.U32.X R8, R15, R21, R12, P0 ;  /* 0x000000150f087225 */ /* 0x000fd000000e040c */
.L_x_11:
[-CC-:B------:R-:W-:Y:S01]  /*0d30*/  SHF.R.U64 R31, R8, R2.reuse, R9.reuse ;  /* 0x00000002081f7219 */ /* 0x180fe20000001209 */
[----:B0-----:R-:W0:Y:S01]  /*0d40*/  LDC R12, c[0x0][0x618] ;  /* 0x00018600ff0c7b82 */ /* 0x001e220000000800 */
[----:B------:R-:W-:Y:S01]  /*0d50*/  SHF.R.U32.HI R7, RZ, R2, R9 ;  /* 0x00000002ff077219 */ /* 0x000fe20000011609 */
[----:B------:R-:W-:Y:S01]  /*0d60*/  ULDC UR4, c[0x0][0x150] ;  /* 0x0000540000047ab9 */ /* 0x000fe20000000800 */
[----:B------:R-:W-:Y:S01]  /*0d70*/  IADD3 R11, P0, RZ, -R31, RZ ;  /* 0x8000001fff0b7210 */ /* 0x000fe20007f1e0ff */
[----:B------:R-:W-:Y:S01]  /*0d80*/  IMAD.MOV.U32 R19, RZ, RZ, R17 ;  /* 0x000000ffff137224 */ /* 0x000fe200078e0011 */
[----:B------:R-:W-:-:S03]  /*0d90*/  I2FP.F32.U32 R2, R6 ;  /* 0x0000000600027245 */ /* 0x000fc60000201000 */
[----:B------:R-:W1:Y:S01]  /*0da0*/  LDC.64 R26, c[0x0][0x640] ;  /* 0x00019000ff1a7b82 */ /* 0x000e620000000a00 */
[----:B------:R-:W-:Y:S02]  /*0db0*/  IMAD.X R13, RZ, RZ, ~R7, P0 ;  /* 0x000000ffff0d7224 */ /* 0x000fe400000e0e07 */
[----:B------:R-:W-:Y:S01]  /*0dc0*/  FMUL R2, R2, UR4 ;  /* 0x0000000402027c20 */ /* 0x000fe20008400000 */
[----:B------:R-:W-:Y:S01]  /*0dd0*/  IMAD.WIDE.U32 R8, R11, R24, R18 ;  /* 0x000000180b087225 */ /* 0x000fe200078e0012 */
[----:B------:R-:W-:-:S03]  /*0de0*/  ULDC UR4, c[0x0][0x154] ;  /* 0x0000550000047ab9 */ /* 0x000fc60000000800 */
[----:B------:R-:W-:Y:S01]  /*0df0*/  IMAD R10, R13, R24, RZ ;  /* 0x000000180d0a7224 */ /* 0x000fe200078e02ff */
[----:B------:R-:W2:Y:S01]  /*0e00*/  LDC R7, c[0x0][0x144] ;  /* 0x00005100ff077b82 */ /* 0x000ea20000000800 */
[----:B------:R-:W3:Y:S02]  /*0e10*/  F2I.U32.TRUNC.NTZ R2, R2 ;  /* 0x0000000200027305 */ /* 0x000ee4000020f000 */
[----:B------:R-:W-:-:S04]  /*0e20*/  IMAD R11, R11, R25, R10 ;  /* 0x000000190b0b7224 */ /* 0x000fc800078e020a */
[----:B------:R-:W-:Y:S01]  /*0e30*/  IMAD.IADD R9, R9, 0x1, R11 ;  /* 0x0000000109097824 */ /* 0x000fe200078e020b */
[----:B------:R-:W4:Y:S01]  /*0e40*/  LDC R22, c[0x0][0x608] ;  /* 0x00018200ff167b82 */ /* 0x000f220000000800 */
[----:B------:R-:W-:-:S03]  /*0e50*/  IMAD.MOV.U32 R11, RZ, RZ, -0x1 ;  /* 0xffffffffff0b7424 */ /* 0x000fc600078e00ff */
[--C-:B0-----:R-:W-:Y:S02]  /*0e60*/  SHF.R.U64 R20, R8, R12, R9.reuse ;  /* 0x0000000c08147219 */ /* 0x101fe40000001209 */
[----:B------:R-:W-:Y:S02]  /*0e70*/  I2FP.F32.U32 R8, R14 ;  /* 0x0000000e00087245 */ /* 0x000fe40000201000 */
[----:B------:R-:W0:Y:S01]  /*0e80*/  LDC R24, c[0x0][0x658] ;  /* 0x00019600ff187b82 */ /* 0x000e220000000800 */
[----:B-1----:R-:W-:Y:S01]  /*0e90*/  ISETP.NE.U32.AND P0, PT, R26, RZ, PT ;  /* 0x000000ff1a00720c */ /* 0x002fe20003f05070 */
[----:B---3--:R-:W-:Y:S02]  /*0ea0*/  IMAD.MOV R10, RZ, RZ, -R2 ;  /* 0x000000ffff0a7224 */ /* 0x008fe400078e0a02 */
[----:B------:R-:W-:Y:S01]  /*0eb0*/  FMUL R8, R8, UR4 ;  /* 0x0000000408087c20 */ /* 0x000fe20008400000 */
[----:B------:R-:W-:Y:S02]  /*0ec0*/  SHF.R.U32.HI R9, RZ, R12, R9 ;  /* 0x0000000cff097219 */ /* 0x000fe40000011609 */
[----:B------:R-:W-:Y:S01]  /*0ed0*/  ISETP.NE.AND.EX P0, PT, R27, RZ, PT, P0 ;  /* 0x000000ff1b00720c */ /* 0x000fe20003f05300 */
[----:B------:R1:W3:Y:S01]  /*0ee0*/  F2I.U32.TRUNC.NTZ R15, R8 ;  /* 0x00000008000f7305 */ /* 0x0002e2000020f000 */
[----:B------:R-:W1:Y:S01]  /*0ef0*/  LDC R19, c[0x0][0x148] ;  /* 0x00005200ff137b82 */ /* 0x000e620000000800 */
[----:B--2---:R-:W-:-:S07]  /*0f00*/  IMAD R2, R7, R10, R6 ;  /* 0x0000000a07027224 */ /* 0x004fce00078e0206 */
[----:B------:R-:W2:Y:S01]  /*0f10*/  LDC R25, c[0x0][0x600] ;  /* 0x00018000ff197b82 */ /* 0x000ea20000000800 */
[-CC-:B----4-:R-:W-:Y:S02]  /*0f20*/  SHF.R.U64 R32, R20, R22.reuse, R9.reuse ;  /* 0x0000001614207219 */ /* 0x190fe40000001209 */
[----:B------:R-:W-:Y:S01]  /*0f30*/  SHF.R.U32.HI R7, RZ, R22, R9 ;  /* 0x00000016ff077219 */ /* 0x000fe20000011609 */
[----:B------:R-:W-:-:S04]  /*0f40*/  IMAD.MOV.U32 R9, RZ, RZ, 0x1 ;  /* 0x00000001ff097424 */ /* 0x000fc800078e00ff */
[----:B------:R-:W4:Y:S01]  /*0f50*/  LDC R28, c[0x0][0x648] ;  /* 0x00019200ff1c7b82 */ /* 0x000f220000000800 */
[-C--:B0-----:R-:W-:Y:S02]  /*0f60*/  SHF.L.U32 R6, R11, R24.reuse, RZ ;  /* 0x000000180b067219 */ /* 0x081fe400000006ff */
[--C-:B------:R-:W-:Y:S02]  /*0f70*/  SHF.R.U64 R22, R32, R24, R7.reuse ;  /* 0x0000001820167219 */ /* 0x100fe40000001207 */
[----:B------:R-:W-:Y:S02]  /*0f80*/  LOP3.LUT R13, RZ, R6, RZ, 0x33, !PT ;  /* 0x00000006ff0d7212 */ /* 0x000fe400078e33ff */
[-C--:B------:R-:W-:Y:S01]  /*0f90*/  SHF.R.U32.HI R7, RZ, R24.reuse, R7 ;  /* 0x00000018ff077219 */ /* 0x080fe20000011607 */
[----:B------:R-:W0:Y:S01]  /*0fa0*/  LDC R29, c[0x0][0x638] ;  /* 0x00018e00ff1d7b82 */ /* 0x000e220000000800 */
[----:B------:R-:W-:Y:S01]  /*0fb0*/  SHF.L.U32 R12, R9, R24, RZ ;  /* 0x00000018090c7219 */ /* 0x000fe200000006ff */
[----:B------:R-:W-:-:S06]  /*0fc0*/  IMAD.MOV.U32 R6, RZ, RZ, R22 ;  /* 0x000000ffff067224 */ /* 0x000fcc00078e0016 */
[----:B------:R-:W0:Y:S01]  /*0fd0*/  LDC R30, c[0x0][0x610] ;  /* 0x00018400ff1e7b82 */ /* 0x000e220000000800 */
[----:B-1-3--:R-:W-:Y:S05]  /*0fe0*/  @!P0 BRA `(.L_x_12) ;  /* 0x0000000000288947 */ /* 0x00afea0003800000 */
[----:B------:R-:W1:Y:S02]  /*0ff0*/  LDC R11, c[0x0][0x64c] ;  /* 0x00019300ff0b7b82 */ /* 0x000e640000000800 */
[----:B-1----:R-:W-:-:S05]  /*1000*/  IADD3 R11, P0, R22, R11, RZ ;  /* 0x0000000b160b7210 */ /* 0x002fca0007f1e0ff */
        /* <DEDUP_REMOVED lines=8> */
.L_x_12:
[----:B----4-:R-:W-:Y:S01]  /*1090*/  SHF.R.U64 R6, R6, R28, R7 ;  /* 0x0000001c06067219 */ /* 0x010fe20000001207 */
[----:B--2---:R-:W-:Y:S01]  /*10a0*/  VIADD R7, R25, 0xffffffff ;  /* 0xffffffff19077836 */ /* 0x004fe20000000000 */
[----:B------:R-:W-:Y:S01]  /*10b0*/  LOP3.LUT R13, R32, R13, RZ, 0xc0, !PT ;  /* 0x0000000d200d7212 */ /* 0x000fe200078ec0ff */
[----:B------:R-:W-:Y:S02]  /*10c0*/  IMAD.MOV R15, RZ, RZ, -R15 ;  /* 0x000000ffff0f7224 */ /* 0x000fe400078e0a0f */
[----:B------:R-:W-:Y:S01]  /*10d0*/  IMAD.MOV R8, RZ, RZ, -R6 ;  /* 0x000000ffff087224 */ /* 0x000fe200078e0a06 */
[----:B------:R-:W-:Y:S01]  /*10e0*/  LOP3.LUT R7, R20, R7, RZ, 0xc0, !PT ;  /* 0x0000000714077212 */ /* 0x000fe200078ec0ff */
[----:B------:R-:W-:Y:S02]  /*10f0*/  IMAD R13, R12, R6, R13 ;  /* 0x000000060c0d7224 */ /* 0x000fe400078e020d */
[----:B------:R-:W-:Y:S02]  /*1100*/  @P1 IMAD R2, R19, R15, R14 ;  /* 0x0000000f13021224 */ /* 0x000fe400078e020e */
[----:B0-----:R-:W-:-:S02]  /*1110*/  IMAD R6, R8, R29, R22 ;  /* 0x0000001d08067224 */ /* 0x001fc400078e0216 */
[----:B------:R-:W-:Y:S02]  /*1120*/  IMAD R2, R13, R30, R2 ;  /* 0x0000001e0d027224 */ /* 0x000fe400078e0202 */
[----:B------:R-:W-:Y:S02]  /*1130*/  IMAD R19, R6, R25, R7 ;  /* 0x0000001906137224 */ /* 0x000fe400078e0207 */
[----:B------:R-:W-:-:S03]  /*1140*/  IMAD.MOV.U32 R8, RZ, RZ, 0x1 ;  /* 0x00000001ff087424 */ /* 0x000fc600078e00ff */
[----:B------:R-:W-:Y:S02]  /*1150*/  SEL R22, R19, R2, !P1 ;  /* 0x0000000213167207 */ /* 0x000fe40004800000 */
[----:B------:R-:W-:Y:S01]  /*1160*/  SEL R19, R2, R19, !P1 ;  /* 0x0000001302137207 */ /* 0x000fe20004800000 */
[----:B------:R-:W-:-:S07]  /*1170*/  IMAD.MOV.U32 R2, RZ, RZ, R31 ;  /* 0x000000ffff027224 */ /* 0x000fce00078e001f */
.L_x_10:
[----:B------:R-:W-:Y:S05]  /*1180*/  @!P2 BRA `(.L_x_13) ;  /* 0x000000380010a947 */ /* 0x000fea0003800000 */
[----:B------:R-:W-:-:S13]  /*1190*/  ISETP.GT.U32.AND P0, PT, R33, 0x1, PT ;  /* 0x000000012100780c */ /* 0x000fda0003f04070 */
[----:B------:R-:W-:Y:S05]  /*11a0*/  @P0 EXIT ;  /* 0x000000000000094d */ /* 0x000fea0003800000 */
.L_x_14:
[----:B------:R-:W-:-:S08]  /*11b0*/  NOP ;  /* 0x0000000000007918 */ /* 0x000fd00000000000 */
[----:B------:R-:W1:Y:S02]  /*11c0*/  USETMAXREG.TRY_ALLOC.CTAPOOL UP0, 0xe8 ;  /* 0x000000e8000079c8 */ /* 0x000e640008000600 */
[----:B-1----:R-:W-:-:S13]  /*11d0*/  PLOP3.LUT P0, PT, PT, PT, UP0, 0x80, 0x0 ;  /* 0x000000000000781c */ /* 0x002fda0003f0f008 */
[----:B------:R-:W-:Y:S05]  /*11e0*/  @!P0 BRA `(.L_x_14) ;  /* 0xfffffffc00f08947 */ /* 0x000fea000383ffff */
[----:B------:R-:W-:-:S13]  /*11f0*/  LOP3.LUT P0, RZ, R8, 0xff, RZ, 0xc0, !PT ;  /* 0x000000ff08ff7812 */ /* 0x000fda000780c0ff */
[----:B------:R-:W-:Y:S05]  /*1200*/  @!P0 EXIT ;  /* 0x000000000000894d */ /* 0x000fea0003800000 */
[----:B------:R-:W1:Y:S01]  /*1210*/  S2UR UR4, SR_CgaCtaId ;  /* 0x00000000000479c3 */ /* 0x000e620000008800 */
[----:B------:R-:W-:Y:S01]  /*1220*/  VIADD R6, R5, 0xffffffff ;  /* 0xffffffff05067836 */ /* 0x000fe20000000000 */
[----:B------:R-:W-:Y:S01]  /*1230*/  SHF.R.S32.HI R0, RZ, 0x1f, R3 ;  /* 0x0000001fff007819 */ /* 0x000fe20000011403 */
[----:B------:R-:W-:Y:S01]  /*1240*/  UMOV UR41, 0x400 ;  /* 0x0000040000297882 */ /* 0x000fe20000000000 */
[----:B------:R-:W-:Y:S01]  /*1250*/  UISETP.LT.AND UP0, UPT, UR40, 0x1, UPT ;  /* 0x000000012800788c */ /* 0x000fe2000bf01270 */
[----:B------:R-:W-:Y:S01]  /*1260*/  LOP3.LUT R70, R16, 0x1, RZ, 0xfc, !PT ;  /* 0x0000000110467812 */ /* 0x000fe200078efcff */
[----:B------:R-:W-:Y:S01]  /*1270*/  ULDC UR6, c[0x0][0x284] ;  /* 0x0000a10000067ab9 */ /* 0x000fe20000000800 */
[----:B------:R-:W-:Y:S01]  /*1280*/  R2UR UR42, R6 ;  /* 0x00000000062a72ca */ /* 0x000fe200000e0000 */
[----:B------:R-:W-:Y:S01]  /*1290*/  USEL UR43, UR40, 0x1, UP0 ;  /* 0x00000001282b7887 */ /* 0x000fe20008000000 */
[CC--:B------:R-:W-:Y:S01]  /*12a0*/  LEA.HI R4, R0.reuse, R3.reuse, RZ, 0x2 ;  /* 0x0000000300047211 */ /* 0x0c0fe200078f10ff */
[----:B------:R-:W-:Y:S01]  /*12b0*/  USHF.L.U32 UR46, UR40, 0x1, URZ ;  /* 0x00000001282e7899 */ /* 0x000fe2000800063f */
[----:B------:R-:W-:Y:S01]  /*12c0*/  LEA.HI R0, R0, R3, RZ, 0x5 ;  /* 0x0000000300007211 */ /* 0x000fe200078f28ff */
[----:B------:R-:W-:Y:S01]  /*12d0*/  UIADD3 UR43, -UR43, UR40, URZ ;  /* 0x000000282b2b7290 */ /* 0x000fe2000fffe13f */
[----:B------:R-:W-:-:S02]  /*12e0*/  SHF.R.S32.HI R58, RZ, 0x2, R4 ;  /* 0x00000002ff3a7819 */ /* 0x000fc40000011404 */
[----:B------:R-:W-:Y:S02]  /*12f0*/  SHF.R.S32.HI R5, RZ, 0x1f, R4 ;  /* 0x0000001fff057819 */ /* 0x000fe40000011404 */
[----:B------:R-:W-:Y:S02]  /*1300*/  LOP3.LUT R60, R4, 0xfffffffc, RZ, 0xc0, !PT ;  /* 0xfffffffc043c7812 */ /* 0x000fe400078ec0ff */
[----:B------:R-:W-:Y:S01]  /*1310*/  LEA.HI R5, R5, R58, RZ, 0x3 ;  /* 0x0000003a05057211 */ /* 0x000fe200078f18ff */
[----:B------:R-:W-:Y:S01]  /*1320*/  USHF.L.U32 UR42, UR42, 0x3, URZ ;  /* 0x000000032a2a7899 */ /* 0x000fe2000800063f */
[----:B------:R-:W-:Y:S01]  /*1330*/  ISETP.NE.AND P0, PT, R6, RZ, PT ;  /* 0x000000ff0600720c */ /* 0x000fe20003f05270 */
[----:B------:R-:W-:Y:S01]  /*1340*/  IMAD.IADD R60, R3, 0x1, -R60 ;  /* 0x00000001033c7824 */ /* 0x000fe200078e0a3c */
[----:B------:R-:W-:Y:S01]  /*1350*/  LOP3.LUT R5, R5, 0xfffffff8, RZ, 0xc0, !PT ;  /* 0xfffffff805057812 */ /* 0x000fe200078ec0ff */
[----:B-1----:R-:W-:Y:S01]  /*1360*/  ULEA UR41, UR4, UR41, 0x18 ;  /* 0x0000002904297291 */ /* 0x002fe2000f8ec03f */
[----:B------:R-:W-:Y:S01]  /*1370*/  SEL R71, RZ, 0x1, P0 ;  /* 0x00000001ff477807 */ /* 0x000fe20000000000 */
[----:B------:R-:W-:-:S02]  /*1380*/  IMAD.U32 R62, RZ, RZ, UR42 ;  /* 0x0000002aff3e7e24 */ /* 0x000fc4000f8e00ff */
[----:B------:R-:W-:Y:S01]  /*1390*/  UIADD3 UR47, UR41, 0x60, URZ ;  /* 0x00000060292f7890 */ /* 0x000fe2000fffe03f */
[----:B------:R-:W-:Y:S01]  /*13a0*/  IMAD.IADD R58, R58, 0x1, -R5 ;  /* 0x000000013a3a7824 */ /* 0x000fe200078e0a05 */
[----:B------:R-:W-:Y:S01]  /*13b0*/  UIADD3 UR4, UR41, 0x180, URZ ;  /* 0x0000018029047890 */ /* 0x000fe2000fffe03f */
[----:B------:R-:W-:Y:S01]  /*13c0*/  SHF.R.S32.HI R5, RZ, 0x5, R0 ;  /* 0x00000005ff057819 */ /* 0x000fe20000011400 */
[----:B------:R-:W-:Y:S01]  /*13d0*/  UIADD3 UR5, UR41, 0xa180, URZ ;  /* 0x0000a18029057890 */ /* 0x000fe2000fffe03f */
[C---:B------:R-:W-:Y:S01]  /*13e0*/  LOP3.LUT R64, R62.reuse, 0x8, RZ, 0xc0, !PT ;  /* 0x000000083e407812 */ /* 0x040fe200078ec0ff */
[----:B------:R-:W-:Y:S01]  /*13f0*/  USHF.R.U32.HI UR4, URZ, 0x4, UR4 ;  /* 0x000000043f047899 */ /* 0x000fe20008011604 */
[--C-:B------:R-:W-:Y:S01]  /*1400*/  SHF.R.S32.HI R59, RZ, 0x1f, R58.reuse ;  /* 0x0000001fff3b7819 */ /* 0x100fe2000001143a */
[----:B------:R-:W-:Y:S01]  /*1410*/  USHF.R.U32.HI UR5, URZ, 0x4, UR5 ;  /* 0x000000043f057899 */ /* 0x000fe20008011605 */
[C-C-:B------:R-:W-:Y:S01]  /*1420*/  IMAD R65, R5.reuse, -0x10, -R58.reuse ;  /* 0xfffffff005417824 */ /* 0x140fe200078e0a3a */
[----:B------:R-:W-:Y:S01]  /*1430*/  ULOP3.LUT UR4, UR4, 0x3fff, URZ, 0xc0, !UPT ;  /* 0x00003fff04047892 */ /* 0x000fe2000f8ec03f */
[----:B------:R-:W-:Y:S01]  /*1440*/  IMAD.U32 R61, RZ, RZ, UR47 ;  /* 0x0000002fff3d7e24 */ /* 0x000fe2000f8e00ff */
[----:B------:R-:W-:Y:S01]  /*1450*/  ULOP3.LUT UR5, UR5, 0x3fff, URZ, 0xc0, !UPT ;  /* 0x00003fff05057892 */ /* 0x000fe2000f8ec03f */
[----:B------:R-:W-:Y:S01]  /*1460*/  IMAD.WIDE R58, R5, 0x10, R58 ;  /* 0x00000010053a7825 */ /* 0x000fe200078e023a */
[----:B------:R-:W-:Y:S01]  /*1470*/  LOP3.LUT R62, R62, 0x8, RZ, 0xc, !PT ;  /* 0x000000083e3e7812 */ /* 0x000fe200078e0cff */
[----:B------:R-:W-:Y:S01]  /*1480*/  ULOP3.LUT UR44, UR4, 0x10000, URZ, 0xfc, !UPT ;  /* 0x00010000042c7892 */ /* 0x000fe2000f8efc3f */
[----:B------:R-:W-:Y:S01]  /*1490*/  LOP3.LUT R64, R64, 0x18, RZ, 0x3c, !PT ;  /* 0x0000001840407812 */ /* 0x000fe200078e3cff */
[----:B------:R-:W-:Y:S01]  /*14a0*/  VIADD R63, R61, UR42 ;  /* 0x0000002a3d3f7c36 */ /* 0x000fe20008000000 */
[----:B------:R-:W-:Y:S01]  /*14b0*/  ULOP3.LUT UR45, UR5, 0x10000, URZ, 0xfc, !UPT ;  /* 0x00010000052d7892 */ /* 0x000fe2000f8efc3f */
[----:B------:R-:W-:-:S11]  /*14c0*/  VIADD R65, R65, UR6 ;  /* 0x0000000641417c36 */ /* 0x000fd60008000000 */
.L_x_98:
[----:B------:R-:W-:Y:S01]  /*14d0*/  SHF.L.U32 R0, R71, 0x1f, RZ ;  /* 0x0000001f47007819 */ /* 0x000fe200000006ff */
[----:B------:R-:W-:Y:S02]  /*14e0*/  ULDC UR4, c[0x0][0x28c] ;  /* 0x0000a30000047ab9 */ /* 0x000fe40000000800 */
[----:B------:R-:W-:Y:S01]  /*14f0*/  ISETP.LT.AND P1, PT, RZ, UR4, PT ;  /* 0x00000004ff007c0c */ /* 0x000fe2000bf21270 */
[----:B-1----:R-:W1:Y:S02]  /*1500*/  SYNCS.PHASECHK.TRANS64.TRYWAIT P0, [R61+UR42], R0 ;  /* 0x000000003d0075a7 */ /* 0x002e64000800016a */
[----:B-1-34-:R-:W-:Y:S10]  /*1510*/  @!P0 BRA `(.L_x_15) ;  /* 0x0000004400408947 */ /* 0x01aff40003800000 */
.L_x_121:
[----:B------:R-:W-:Y:S05]  /*1520*/  @P1 BRA `(.L_x_16) ;  /* 0x0000000000401947 */ /* 0x000fea0003800000 */
[----:B-1----:R-:W-:Y:S01]  /*1530*/  MOV R0, 0x0 ;  /* 0x0000000000007802 */ /* 0x002fe20000000f00 */
[----:B------:R-:W-:Y:S01]  /*1540*/  ULDC.64 UR4, c[0x4][0x68] ;  /* 0x01001a0000047ab9 */ /* 0x000fe20000000a00 */
[----:B------:R-:W-:Y:S01]  /*1550*/  ULDC.64 UR6, c[0x4][0x8] ;  /* 0x0100020000067ab9 */ /* 0x000fe20000000a00 */
[----:B------:R-:W-:Y:S01]  /*1560*/  IMAD.U32 R4, RZ, RZ, UR4 ;  /* 0x00000004ff047e24 */ /* 0x000fe2000f8e00ff */
[----:B------:R1:W2:Y:S01]  /*1570*/  LDC.64 R14, c[0x4][R0] ;  /* 0x01000000000e7b82 */ /* 0x0002a20000000a00 */
[----:B------:R-:W-:Y:S01]  /*1580*/  IMAD.U32 R5, RZ, RZ, UR5 ;  /* 0x00000005ff057e24 */ /* 0x000fe2000f8e00ff */
[----:B------:R-:W-:Y:S01]  /*1590*/  ULDC.64 UR4, c[0x4][0x70] ;  /* 0x01001c0000047ab9 */ /* 0x000fe20000000a00 */
[----:B------:R-:W-:Y:S02]  /*15a0*/  IMAD.U32 R10, RZ, RZ, UR6 ;  /* 0x00000006ff0a7e24 */ /* 0x000fe4000f8e00ff */
[----:B------:R-:W-:Y:S02]  /*15b0*/  IMAD.U32 R6, RZ, RZ, UR4 ;  /* 0x00000004ff067e24 */ /* 0x000fe4000f8e00ff */
[----:B------:R-:W-:-:S02]  /*15c0*/  IMAD.U32 R7, RZ, RZ, UR5 ;  /* 0x00000005ff077e24 */ /* 0x000fc4000f8e00ff */
[----:B------:R-:W-:Y:S02]  /*15d0*/  IMAD.U32 R11, RZ, RZ, UR7 ;  /* 0x00000007ff0b7e24 */ /* 0x000fe4000f8e00ff */
[----:B------:R-:W-:Y:S02]  /*15e0*/  IMAD.MOV.U32 R8, RZ, RZ, 0x1e1 ;  /* 0x000001e1ff087424 */ /* 0x000fe400078e00ff */
[----:B0-----:R-:W-:Y:S02]  /*15f0*/  IMAD.MOV.U32 R12, RZ, RZ, 0x1 ;  /* 0x00000001ff0c7424 */ /* 0x001fe400078e00ff */
[----:B-1----:R-:W-:-:S07]  /*1600*/  IMAD.MOV.U32 R13, RZ, RZ, RZ ;  /* 0x000000ffff0d7224 */ /* 0x002fce00078e00ff */
[----:B------:R-:W-:-:S07]  /*1610*/  LEPC R20, `(.L_x_16) ;  /* 0x000000001014794e */ /* 0x000fce0000000000 */
[----:B--2--5:R-:W-:Y:S05]  /*1620*/  CALL.ABS.NOINC R14 ;  /* 0x000000000e007343 */ /* 0x024fea0003c00000 */
.L_x_16:
[----:B------:R-:W-:-:S13]  /*1630*/  ISETP.NE.AND P0, PT, R70, 0x3, PT ;  /* 0x000000034600780c */ /* 0x000fda0003f05270 */
[----:B------:R-:W-:Y:S05]  /*1640*/  @!P0 BRA `(.L_x_17) ;  /* 0x0000000000048947 */ /* 0x000fea0003800000 */
[----:B------:R-:W-:Y:S01]  /*1650*/  BPT.TRAP 0x1 ;  /* 0x000000040000795c */ /* 0x000fe20000300000 */
.L_x_17:
[----:B------:R-:W-:Y:S02]  /*1660*/  IMAD.U32 R3, RZ, RZ, UR38 ;  /* 0x00000026ff037e24 */ /* 0x000fe4000f8e00ff */
[----:B-1----:R-:W-:-:S03]  /*1670*/  IMAD.U32 R0, RZ, RZ, UR39 ;  /* 0x00000027ff007e24 */ /* 0x002fc6000f8e00ff */
[----:B------:R-:W-:Y:S02]  /*1680*/  LEA R3, R3, UR41, 0x3 ;  /* 0x0000002903037c11 */ /* 0x000fe4000f8e18ff */
[----:B------:R-:W-:-:S04]  /*1690*/  SHF.L.U32 R0, R0, 0x1f, RZ ;  /* 0x0000001f00007819 */ /* 0x000fc800000006ff */
[----:B------:R1:W2:Y:S01]  /*16a0*/  SYNCS.PHASECHK.TRANS64.TRYWAIT P1, [R3+URZ], R0 ;  /* 0x00000000030075a7 */ /* 0x0002a2000802017f */
[----:B------:R-:W-:Y:S05]  /*16b0*/  @!P0 BRA `(.L_x_18) ;  /* 0x0000000000048947 */ /* 0x000fea0003800000 */
[----:B------:R-:W-:Y:S01]  /*16c0*/  BPT.TRAP 0x1 ;  /* 0x000000040000795c */ /* 0x000fe20000300000 */
.L_x_18:
[----:B--2---:R-:W-:Y:S05]  /*16d0*/  @P1 BRA `(.L_x_19) ;  /* 0x0000000000081947 */ /* 0x004fea0003800000 */
[----:B------:R-:W2:Y:S02]  /*16e0*/  SYNCS.PHASECHK.TRANS64.TRYWAIT P1, [R3+URZ], R0 ;  /* 0x00000000030075a7 */ /* 0x000ea4000802017f */
[----:B--2---:R-:W-:Y:S05]  /*16f0*/  @!P1 BRA `(.L_x_20) ;  /* 0x0000004000dc9947 */ /* 0x004fea0003800000 */
.L_x_19:
[----:B------:R-:W-:Y:S05]  /*1700*/  WARPSYNC.ALL ;  /* 0x0000000000007948 */ /* 0x000fea0003800000 */
[----:B------:R-:W-:Y:S01]  /*1710*/  ULEA UR8, UR38, UR44, 0x9 ;  /* 0x0000002c26087291 */ /* 0x000fe2000f8e483f */
[----:B------:R-:W-:Y:S01]  /*1720*/  WARPGROUP.ARRIVE ;  /* 0x00000000000079c5 */ /* 0x000fe20000000000 */
[----:B------:R-:W-:Y:S01]  /*1730*/  ULEA UR9, UR38, UR45, 0x9 ;  /* 0x0000002d26097291 */ /* 0x000fe2000f8e483f */
[----:B-12---:R-:W-:Y:S01]  /*1740*/  IMAD.U32 R0, RZ, RZ, UR43 ;  /* 0x0000002bff007e24 */ /* 0x006fe2000f8e00ff */
[----:B------:R-:W-:Y:S01]  /*1750*/  UMOV UR5, 0x40000040 ;  /* 0x4000004000057882 */ /* 0x000fe20000000000 */
[----:B------:R-:W-:-:S02]  /*1760*/  UMOV UR7, 0x40000040 ;  /* 0x4000004000077882 */ /* 0x000fc40000000000 */
[----:B------:R-:W-:Y:S01]  /*1770*/  UMOV UR4, UR8 ;  /* 0x0000000800047c82 */ /* 0x000fe20008000000 */
[----:B------:R-:W-:Y:S01]  /*1780*/  ISETP.GE.AND P1, PT, R0, 0x1, PT ;  /* 0x000000010000780c */ /* 0x000fe20003f26270 */
[----:B------:R-:W-:Y:S02]  /*1790*/  UMOV UR6, UR9 ;  /* 0x0000000900067c82 */ /* 0x000fe40008000000 */
[----:B------:R-:W-:Y:S01]  /*17a0*/  HGMMA.64x64x16.F32 R24, gdesc[UR4], RZ, !UPT, gsb0 ;  /* 0x00e00000041879f0 */ /* 0x000fe2000c0008ff */
[----:B------:R-:W-:Y:S02]  /*17b0*/  UIADD3 UR4, UR8, 0x2, URZ ;  /* 0x0000000208047890 */ /* 0x000fe4000fffe03f */
[----:B------:R-:W-:Y:S01]  /*17c0*/  UIADD3 UR6, UR9, 0x2, URZ ;  /* 0x0000000209067890 */ /* 0x000fe2000fffe03f */
[----:B------:R-:W-:Y:S01]  /*17d0*/  UMOV UR5, 0x40000040 ;  /* 0x4000004000057882 */ /* 0x000fe20000000000 */
[----:B------:R-:W-:Y:S01]  /*17e0*/  UMOV UR7, 0x40000040 ;  /* 0x4000004000077882 */ /* 0x000fe20000000000 */
[----:B------:R-:W-:-:S02]  /*17f0*/  WARPGROUP.DEPBAR.LE gsb0, 0x0 ;  /* 0x00008000000079c5 */ /* 0x000fc40000010000 */
[----:B------:R-:W-:-:S06]  /*1800*/  WARPGROUP.ARRIVE ;  /* 0x00000000000079c5 */ /* 0x000fcc0000000000 */
[----:B------:R-:W-:Y:S01]  /*1810*/  HGMMA.64x64x16.F32 R24, gdesc[UR4], R24, gsb0 ;  /* 0x00e00000041879f0 */ /* 0x000fe20008000818 */
[----:B------:R-:W-:Y:S02]  /*1820*/  UIADD3 UR4, UR8, 0x4, URZ ;  /* 0x0000000408047890 */ /* 0x000fe4000fffe03f */
[----:B------:R-:W-:Y:S01]  /*1830*/  UIADD3 UR6, UR9, 0x4, URZ ;  /* 0x0000000409067890 */ /* 0x000fe2000fffe03f */
[----:B------:R-:W-:Y:S01]  /*1840*/  UMOV UR5, 0x40000040 ;  /* 0x4000004000057882 */ /* 0x000fe20000000000 */
[----:B------:R-:W-:Y:S01]  /*1850*/  UMOV UR7, 0x40000040 ;  /* 0x4000004000077882 */ /* 0x000fe20000000000 */
[----:B------:R-:W-:Y:S02]  /*1860*/  WARPGROUP.DEPBAR.LE gsb0, 0x0 ;  /* 0x00008000000079c5 */ /* 0x000fe40000010000 */
        /* <DEDUP_REMOVED lines=8> */
[----:B------:R-:W-:Y:S03]  /*18f0*/  HGMMA.64x64x16.F32 R24, gdesc[UR4], R24, gsb0 ;  /* 0x00e00000041879f0 */ /* 0x000fe60008000818 */
[----:B------:R-:W-:Y:S02]  /*1900*/  WARPGROUP.DEPBAR.LE gsb0, 0x0 ;  /* 0x00008000000079c5 */ /* 0x000fe40000010000 */
[----:B------:R-:W-:Y:S05]  /*1910*/  @!P1 BRA `(.L_x_21) ;  /* 0x0000000400109947 */ /* 0x000fea0003800000 */
[----:B------:R-:W-:Y:S01]  /*1920*/  UIADD3 UR4, UR38, 0x1, URZ ;  /* 0x0000000126047890 */ /* 0x000fe2000fffe03f */
[----:B------:R-:W-:Y:S01]  /*1930*/  IMAD.U32 R0, RZ, RZ, UR43 ;  /* 0x0000002bff007e24 */ /* 0x000fe2000f8e00ff */
[----:B------:R-:W-:Y:S02]  /*1940*/  UMOV UR9, UR38 ;  /* 0x0000002600097c82 */ /* 0x000fe40008000000 */
[----:B------:R-:W-:-:S04]  /*1950*/  UISETP.NE.AND UP0, UPT, UR4, 0x5, UPT ;  /* 0x000000050400788c */ /* 0x000fc8000bf05270 */
[----:B------:R-:W-:Y:S02]  /*1960*/  USEL UR5, URZ, 0x1, UP0 ;  /* 0x000000013f057887 */ /* 0x000fe40008000000 */
[----:B------:R-:W-:Y:S02]  /*1970*/  USEL UR8, UR4, URZ, UP0 ;  /* 0x0000003f04087287 */ /* 0x000fe40008000000 */
[----:B------:R-:W-:-:S06]  /*1980*/  ULOP3.LUT UR5, UR39, UR5, URZ, 0x3c, !UPT ;  /* 0x0000000527057292 */ /* 0x000fcc000f8e3c3f */
[----:B------:R-:W-:-:S07]  /*1990*/  IMAD.U32 R5, RZ, RZ, UR5 ;  /* 0x00000005ff057e24 */ /* 0x000fce000f8e00ff */
.L_x_28:
[----:B-12---:R-:W-:Y:S05]  /*19a0*/  @!P0 BRA `(.L_x_22) ;  /* 0x0000000000048947 */ /* 0x006fea0003800000 */
[----:B------:R-:W-:Y:S01]  /*19b0*/  BPT.TRAP 0x1 ;  /* 0x000000040000795c */ /* 0x000fe20000300000 */
.L_x_22:
[----:B------:R-:W-:Y:S01]  /*19c0*/  ULEA UR4, UR8, UR41, 0x3 ;  /* 0x0000002908047291 */ /* 0x000fe2000f8e183f */
[----:B------:R-:W-:-:S08]  /*19d0*/  SHF.L.U32 R3, R5, 0x1f, RZ ;  /* 0x0000001f05037819 */ /* 0x000fd000000006ff */
[----:B------:R1:W2:Y:S01]  /*19e0*/  SYNCS.PHASECHK.TRANS64.TRYWAIT P1, [UR4], R3 ;  /* 0x00000003ff0075a7 */ /* 0x0002a20008020144 */
[----:B------:R-:W-:Y:S05]  /*19f0*/  @!P0 BRA `(.L_x_23) ;  /* 0x0000000000048947 */ /* 0x000fea0003800000 */
[----:B------:R-:W-:Y:S01]  /*1a00*/  BPT.TRAP 0x1 ;  /* 0x000000040000795c */ /* 0x000fe20000300000 */
.L_x_23:
[----:B--2---:R-:W-:Y:S05]  /*1a10*/  @P1 BRA `(.L_x_24) ;  /* 0x0000000000081947 */ /* 0x004fea0003800000 */
[----:B------:R-:W2:Y:S02]  /*1a20*/  SYNCS.PHASECHK.TRANS64.TRYWAIT P1, [UR4], R3 ;  /* 0x00000003ff0075a7 */ /* 0x000ea40008020144 */
[----:B--2---:R-:W-:Y:S05]  /*1a30*/  @!P1 BRA `(.L_x_25) ;  /* 0x0000004000209947 */ /* 0x004fea0003800000 */
.L_x_24:
[----:B------:R-:W-:Y:S01]  /*1a40*/  ULEA UR10, UR8, UR44, 0x9 ;  /* 0x0000002c080a7291 */ /* 0x000fe2000f8e483f */
[----:B------:R-:W-:Y:S01]  /*1a50*/  WARPGROUP.ARRIVE ;  /* 0x00000000000079c5 */ /* 0x000fe20000000000 */
[----:B------:R-:W-:Y:S01]  /*1a60*/  ULEA UR11, UR8, UR45, 0x9 ;  /* 0x0000002d080b7291 */ /* 0x000fe2000f8e483f */
[----:B------:R-:W-:Y:S01]  /*1a70*/  UMOV UR5, 0x40000040 ;  /* 0x4000004000057882 */ /* 0x000fe20000000000 */
[----:B------:R-:W-:-:S03]  /*1a80*/  UMOV UR7, 0x40000040 ;  /* 0x4000004000077882 */ /* 0x000fc60000000000 */
[----:B------:R-:W-:Y:S02]  /*1a90*/  UMOV UR4, UR10 ;  /* 0x0000000a00047c82 */ /* 0x000fe40008000000 */
[----:B------:R-:W-:Y:S02]  /*1aa0*/  UMOV UR6, UR11 ;  /* 0x0000000b00067c82 */ /* 0x000fe40008000000 */
[----:B------:R-:W-:Y:S01]  /*1ab0*/  HGMMA.64x64x16.F32 R24, gdesc[UR4], R24, gsb0 ;  /* 0x00e00000041879f0 */ /* 0x000fe20008000818 */
        /* <DEDUP_REMOVED lines=23> */
[----:B------:R-:W-:Y:S01]  /*1c30*/  BPT.TRAP 0x1 ;  /* 0x000000040000795c */ /* 0x000fe20000300000 */
.L_x_26:
[----:B------:R-:W-:Y:S01]  /*1c40*/  ULEA UR4, UR9, UR41, 0x3 ;  /* 0x0000002909047291 */ /* 0x000fe2000f8e183f */
[----:B------:R-:W-:-:S03]  /*1c50*/  ISETP.GT.U32.AND P1, PT, R16, 0x1, PT ;  /* 0x000000011000780c */ /* 0x000fc60003f24070 */
[----:B------:R-:W-:-:S04]  /*1c60*/  UIADD3 UR4, UR4, 0x28, URZ ;  /* 0x0000002804047890 */ /* 0x000fc8000fffe03f */
[----:B------:R-:W-:-:S09]  /*1c70*/  UPRMT UR4, URZ, 0x654, UR4 ;  /* 0x000006543f047896 */ /* 0x000fd20008000004 */
[----:B------:R-:W-:Y:S01]  /*1c80*/  SYNCS.ARRIVE.TRANS64.RED.A1T0 RZ, [UR4], RZ ;  /* 0x000000ffffff79a7 */ /* 0x000fe20008100404 */
[----:B------:R-:W-:Y:S05]  /*1c90*/  @P1 BRA `(.L_x_27) ;  /* 0x0000000000041947 */ /* 0x000fea0003800000 */
[----:B------:R-:W-:Y:S01]  /*1ca0*/  BPT.TRAP 0x1 ;  /* 0x000000040000795c */ /* 0x000fe20000300000 */
.L_x_27:
[----:B------:R-:W-:Y:S01]  /*1cb0*/  UIADD3 UR8, UR8, 0x1, URZ ;  /* 0x0000000108087890 */ /* 0x000fe2000fffe03f */
[C---:B------:R-:W-:Y:S01]  /*1cc0*/  ISETP.GT.AND P1, PT, R0.reuse, 0x1, PT ;  /* 0x000000010000780c */ /* 0x040fe20003f24270 */
[----:B------:R-:W-:Y:S01]  /*1cd0*/  UIADD3 UR9, UR9, 0x1, URZ ;  /* 0x0000000109097890 */ /* 0x000fe2000fffe03f */
[----:B------:R-:W-:Y:S01]  /*1ce0*/  VIADD R0, R0, 0xffffffff ;  /* 0xffffffff00007836 */ /* 0x000fe20000000000 */
[----:B------:R-:W-:Y:S02]  /*1cf0*/  UISETP.NE.AND UP0, UPT, UR8, 0x5, UPT ;  /* 0x000000050800788c */ /* 0x000fe4000bf05270 */
[----:B------:R-:W-:Y:S02]  /*1d00*/  UISETP.NE.AND UP1, UPT, UR9, 0x5, UPT ;  /* 0x000000050900788c */ /* 0x000fe4000bf25270 */
[----:B------:R-:W-:Y:S02]  /*1d10*/  USEL UR4, URZ, 0x1, UP0 ;  /* 0x000000013f047887 */ /* 0x000fe40008000000 */
[----:B------:R-:W-:-:S02]  /*1d20*/  USEL UR8, UR8, URZ, UP0 ;  /* 0x0000003f08087287 */ /* 0x000fc40008000000 */
[----:B------:R-:W-:Y:S02]  /*1d30*/  USEL UR9, UR9, URZ, UP1 ;  /* 0x0000003f09097287 */ /* 0x000fe40008800000 */
[----:B------:R-:W-:Y:S01]  /*1d40*/  LOP3.LUT R5, R5, UR4, RZ, 0x3c, !PT ;  /* 0x0000000405057c12 */ /* 0x000fe2000f8e3cff */
[----:B------:R-:W-:Y:S09]  /*1d50*/  @P1 BRA `(.L_x_28) ;  /* 0xfffffffc00101947 */ /* 0x000ff2000383ffff */
.L_x_21:
[----:B------:R-:W3:Y:S01]  /*1d60*/  LDC R0, c[0x0][0x28c] ;  /* 0x0000a300ff007b82 */ /* 0x000ee20000000800 */
[----:B------:R4:W-:Y:S01]  /*1d70*/  SYNCS.ARRIVE.TRANS64.A1T0 RZ, [R62+UR47], RZ ;  /* 0x000000ff3eff79a7 */ /* 0x0009e2000810002f */
[----:B---3--:R-:W-:-:S13]  /*1d80*/  ISETP.GE.AND P1, PT, R0, 0x1, PT ;  /* 0x000000010000780c */ /* 0x008fda0003f26270 */
[----:B----4-:R-:W-:Y:S05]  /*1d90*/  @!P1 BRA `(.L_x_29) ;  /* 0x0000000000349947 */ /* 0x010fea0003800000 */
[----:B------:R-:W-:Y:S05]  /*1da0*/  @!P0 BRA `(.L_x_30) ;  /* 0x0000000000048947 */ /* 0x000fea0003800000 */
[----:B------:R-:W-:Y:S01]  /*1db0*/  BPT.TRAP 0x1 ;  /* 0x000000040000795c */ /* 0x000fe20000300000 */
.L_x_30:
[----:B------:R-:W-:Y:S01]  /*1dc0*/  UIADD3 UR6, UR43, UR38, URZ ;  /* 0x000000262b067290 */ /* 0x000fe2000fffe03f */
[----:B------:R-:W-:-:S03]  /*1dd0*/  ISETP.GT.U32.AND P0, PT, R16, 0x1, PT ;  /* 0x000000011000780c */ /* 0x000fc60003f04070 */
[----:B------:R-:W-:-:S04]  /*1de0*/  UIMAD.WIDE.U32 UR4, UR6, -0x33333333, URZ ;  /* 0xcccccccd060478a5 */ /* 0x000fc8000f8e003f */
[----:B------:R-:W-:-:S04]  /*1df0*/  USHF.R.U32.HI UR4, URZ, 0x2, UR5 ;  /* 0x000000023f047899 */ /* 0x000fc80008011605 */
[----:B------:R-:W-:-:S04]  /*1e00*/  UIMAD UR6, UR4, -0x5, UR6 ;  /* 0xfffffffb040678a4 */ /* 0x000fc8000f8e0206 */
[----:B------:R-:W-:-:S04]  /*1e10*/  ULEA UR6, UR6, UR41, 0x3 ;  /* 0x0000002906067291 */ /* 0x000fc8000f8e183f */
[----:B------:R-:W-:-:S04]  /*1e20*/  UIADD3 UR6, UR6, 0x28, URZ ;  /* 0x0000002806067890 */ /* 0x000fc8000fffe03f */
[----:B------:R-:W-:-:S09]  /*1e30*/  UPRMT UR6, URZ, 0x654, UR6 ;  /* 0x000006543f067896 */ /* 0x000fd20008000006 */
[----:B------:R-:W-:Y:S01]  /*1e40*/  SYNCS.ARRIVE.TRANS64.RED.A1T0 RZ, [UR6], RZ ;  /* 0x000000ffffff79a7 */ /* 0x000fe20008100406 */
[----:B------:R-:W-:Y:S05]  /*1e50*/  @P0 BRA `(.L_x_29) ;  /* 0x0000000000040947 */ /* 0x000fea0003800000 */
[----:B------:R-:W-:Y:S01]  /*1e60*/  BPT.TRAP 0x1 ;  /* 0x000000040000795c */ /* 0x000fe20000300000 */
.L_x_29:
[----:B------:R-:W-:Y:S01]  /*1e70*/  SHF.L.U32 R0, R71, 0x1f, RZ ;  /* 0x0000001f47007819 */ /* 0x000fe200000006ff */
[----:B------:R-:W-:Y:S01]  /*1e80*/  UIADD3 UR38, UR46, UR38, URZ ;  /* 0x000000262e267290 */ /* 0x000fe2000fffe03f */
[----:B------:R-:W3:Y:S01]  /*1e90*/  LDC R7, c[0x0][0x288] ;  /* 0x0000a200ff077b82 */ /* 0x000ee20000000800 */
[----:B------:R-:W-:Y:S01]  /*1ea0*/  UISETP.GE.U32.AND UP1, UPT, UR46, 0x5, UPT ;  /* 0x000000052e00788c */ /* 0x000fe2000bf26070 */
[----:B------:R-:W-:Y:S01]  /*1eb0*/  IMAD.SHL.U32 R8, R60, 0x2, RZ ;  /* 0x000000023c087824 */ /* 0x000fe200078e00ff */
[----:B------:R-:W-:Y:S02]  /*1ec0*/  UISETP.GT.U32.AND UP0, UPT, UR38, 0x4, UPT ;  /* 0x000000042600788c */ /* 0x000fe4000bf04070 */
[----:B------:R-:W-:Y:S02]  /*1ed0*/  UIMAD.WIDE.U32 UR4, UR38, -0x33333333, URZ ;  /* 0xcccccccd260478a5 */ /* 0x000fe4000f8e003f */
[----:B------:R-:W-:Y:S01]  /*1ee0*/  UISETP.LT.U32.AND UP0, UPT, UR46, 0x5, UP0 ;  /* 0x000000052e00788c */ /* 0x000fe20008701070 */
[----:B------:R-:W4:Y:S01]  /*1ef0*/  SYNCS.PHASECHK.TRANS64.TRYWAIT P0, [R61+UR42+0x10], R0 ;  /* 0x000010003d0075a7 */ /* 0x000f22000800016a */
[----:B------:R-:W-:Y:S01]  /*1f00*/  USHF.R.U32.HI UR4, URZ, 0x2, UR5 ;  /* 0x000000023f047899 */ /* 0x000fe20008011605 */
[----:B------:R-:W-:Y:S01]  /*1f10*/  SHF.R.S32.HI R9, RZ, 0x1f, R8 ;  /* 0x0000001fff097819 */ /* 0x000fe20000011408 */
[----:B------:R-:W-:-:S02]  /*1f20*/  USEL UR6, URZ, 0x1, !UP0 ;  /* 0x000000013f067887 */ /* 0x000fc4000c000000 */
[----:B------:R-:W-:Y:S02]  /*1f30*/  UIMAD UR38, UR4, -0x5, UR38 ;  /* 0xfffffffb042678a4 */ /* 0x000fe4000f8e0226 */
[----:B------:R-:W-:-:S04]  /*1f40*/  ULOP3.LUT UR39, UR39, UR6, URZ, 0x3c, !UPT ;  /* 0x0000000627277292 */ /* 0x000fc8000f8e3c3f */
[----:B------:R-:W-:Y:S01]  /*1f50*/  @UP1 ULOP3.LUT UR39, UR39, 0x1, UR4, 0x78, !UPT ;  /* 0x0000000127271892 */ /* 0x000fe2000f8e7804 */
[----:B---34-:R-:W-:Y:S11]  /*1f60*/  @!P0 BRA `(.L_x_31) ;  /* 0x0000003800ec8947 */ /* 0x018ff60003800000 */
.L_x_122:
[----:B---3--:R-:W-:Y:S01]  /*1f70*/  IMAD.SHL.U32 R0, R19, 0x40, RZ ;  /* 0x0000004013007824 */ /* 0x008fe200078e00ff */
[----:B------:R-:W-:Y:S01]  /*1f80*/  ULDC UR6, c[0x0][0x284] ;  /* 0x0000a10000067ab9 */ /* 0x000fe20000000800 */
[----:B------:R-:W-:Y:S01]  /*1f90*/  IMAD.SHL.U32 R14, R22, 0x40, RZ ;  /* 0x00000040160e7824 */ /* 0x000fe200078e00ff */
[----:B------:R-:W-:Y:S01]  /*1fa0*/  SHF.R.S32.HI R11, RZ, 0x1f, R2 ;  /* 0x0000001fff0b7819 */ /* 0x000fe20000011402 */
[----:B------:R-:W-:Y:S01]  /*1fb0*/  ULDC.64 UR4, c[0x0][0x5d0] ;  /* 0x0001740000047ab9 */ /* 0x000fe20000000a00 */
[----:B------:R-:W-:Y:S01]  /*1fc0*/  ISETP.GE.AND P0, PT, R0, UR6, PT ;  /* 0x0000000600007c0c */ /* 0x000fe2000bf06270 */
[----:B--2---:R-:W-:Y:S01]  /*1fd0*/  IMAD.WIDE.U32 R4, R2, UR4, R8 ;  /* 0x0000000402047c25 */ /* 0x004fe2000f8e0008 */
[----:B------:R-:W-:Y:S02]  /*1fe0*/  SHF.R.S32.HI R15, RZ, 0x1f, R14 ;  /* 0x0000001fff0f7819 */ /* 0x000fe4000001140e */
[C---:B------:R-:W-:Y:S01]  /*1ff0*/  ISETP.GE.OR P0, PT, R14.reuse, R7, P0 ;  /* 0x000000070e00720c */ /* 0x040fe20000706670 */
[----:B-1----:R-:W-:Y:S01]  /*2000*/  IMAD R3, R11, UR4, RZ ;  /* 0x000000040b037c24 */ /* 0x002fe2000f8e02ff */
[----:B------:R-:W-:-:S03]  /*2010*/  IADD3 R4, P1, R14, R4, RZ ;  /* 0x000000040e047210 */ /* 0x000fc60007f3e0ff */
[----:B------:R-:W-:-:S05]  /*2020*/  IMAD R3, R2, UR5, R3 ;  /* 0x0000000502037c24 */ /* 0x000fca000f8e0203 */
[----:B------:R-:W-:-:S03]  /*2030*/  IADD3.X R5, R15, R5, R3, P1, !PT ;  /* 0x000000050f057210 */ /* 0x000fc60000ffe403 */
[----:B------:R-:W-:Y:S05]  /*2040*/  @P0 BRA `(.L_x_32) ;  /* 0x0000002000b00947 */ /* 0x000fea0003800000 */
[----:B------:R-:W1:Y:S01]  /*2050*/  LDC.64 R74, c[0x0][0x5c8] ;  /* 0x00017200ff4a7b82 */ /* 0x000e620000000a00 */
[----:B-----5:R-:W-:Y:S01]  /*2060*/  FSETP.NEU.AND P0, PT, R57, RZ, PT ;  /* 0x000000ff3900720b */ /* 0x020fe20003f0d000 */
[----:B------:R-:W-:Y:S01]  /*2070*/  IMAD R3, R60, -0x2, R7 ;  /* 0xfffffffe3c037824 */ /* 0x000fe200078e0207 */
[----:B------:R-:W-:Y:S01]  /*2080*/  BSSY B0, `(.L_x_32) ;  /* 0x0000228000007945 */ /* 0x000fe20003800000 */
[----:B------:R-:W-:-:S04]  /*2090*/  IMAD.WIDE R66, R19, 0x40, R58 ;  /* 0x0000004013427825 */ /* 0x000fc800078e023a */
[----:B------:R-:W-:Y:S02]  /*20a0*/  IMAD.IADD R3, R3, 0x1, -R14 ;  /* 0x0000000103037824 */ /* 0x000fe400078e0a0e */
[----:B------:R-:W-:-:S03]  /*20b0*/  IMAD.IADD R0, R65, 0x1, -R0 ;  /* 0x0000000141007824 */ /* 0x000fc600078e0a00 */
[----:B------:R-:W-:-:S04]  /*20c0*/  ISETP.GT.AND P2, PT, R3, RZ, PT ;  /* 0x000000ff0300720c */ /* 0x000fc80003f44270 */
[----:B------:R-:W-:Y:S01]  /*20d0*/  ISETP.GT.AND P1, PT, R0, RZ, P2 ;  /* 0x000000ff0000720c */ /* 0x000fe20001724270 */
[-C--:B-1----:R-:W-:Y:S02]  /*20e0*/  IMAD R6, R67, R74.reuse, RZ ;  /* 0x0000004a43067224 */ /* 0x082fe400078e02ff */
[----:B------:R-:W-:-:S04]  /*20f0*/  IMAD.WIDE.U32 R68, R66, R74, R4 ;  /* 0x0000004a42447225 */ /* 0x000fc800078e0004 */
[----:B------:R-:W-:-:S04]  /*2100*/  IMAD R5, R66, R75, R6 ;  /* 0x0000004b42057224 */ /* 0x000fc800078e0206 */
[----:B------:R-:W-:Y:S01]  /*2110*/  IMAD.IADD R7, R69, 0x1, R5 ;  /* 0x0000000145077824 */ /* 0x000fe200078e0205 */
[----:B------:R-:W-:Y:S06]  /*2120*/  @!P0 BRA `(.L_x_33) ;  /* 0x0000001400e48947 */ /* 0x000fec0003800000 */
[----:B------:R-:W1:Y:S01]  /*2130*/  LDC.64 R72, c[0x0][0x5b8] ;  /* 0x00016e00ff487b82 */ /* 0x000e620000000a00 */
[----:B------:R-:W-:-:S07]  /*2140*/  ULDC.64 UR4, c[0x0][0x5c0] ;  /* 0x0001700000047ab9 */ /* 0x000fce0000000a00 */
[----:B------:R-:W2:Y:S08]  /*2150*/  LDC.64 R76, c[0x0][0x5b0] ;  /* 0x00016c00ff4c7b82 */ /* 0x000eb00000000a00 */
[----:B------:R-:W0:Y:S01]  /*2160*/  LDC.64 R78, c[0x0][0x5a8] ;  /* 0x00016a00ff4e7b82 */ /* 0x000e220000000a00 */
[-C--:B-1----:R-:W-:Y:S02]  /*2170*/  IMAD R6, R11, R72.reuse, RZ ;  /* 0x000000480b067224 */ /* 0x082fe400078e02ff */
[----:B------:R-:W-:-:S04]  /*2180*/  IMAD.WIDE.U32 R4, R2, R72, R8 ;  /* 0x0000004802047225 */ /* 0x000fc800078e0008 */
[----:B------:R-:W-:Y:S01]  /*2190*/  IMAD R69, R2, R73, R6 ;  /* 0x0000004902457224 */ /* 0x000fe200078e0206 */
[----:B------:R-:W-:Y:S01]  /*21a0*/  IADD3 R10, P0, R14, R4, RZ ;  /* 0x000000040e0a7210 */ /* 0x000fe20007f1e0ff */
[----:B--2---:R-:W-:-:S03]  /*21b0*/  IMAD R4, R67, R76, RZ ;  /* 0x0000004c43047224 */ /* 0x004fc600078e02ff */
[----:B------:R-:W-:Y:S01]  /*21c0*/  IADD3.X R11, R15, R5, R69, P0, !PT ;  /* 0x000000050f0b7210 */ /* 0x000fe200007fe445 */
[C---:B------:R-:W-:Y:S02]  /*21d0*/  IMAD R73, R66.reuse, R77, R4 ;  /* 0x0000004d42497224 */ /* 0x040fe400078e0204 */
[----:B------:R-:W-:-:S04]  /*21e0*/  IMAD.WIDE.U32 R4, R66, R76, R10 ;  /* 0x0000004c42047225 */ /* 0x000fc800078e000a */
[----:B------:R-:W-:Y:S01]  /*21f0*/  IMAD.IADD R5, R5, 0x1, R73 ;  /* 0x0000000105057824 */ /* 0x000fe200078e0249 */
[----:B0-----:R-:W-:-:S04]  /*2200*/  LEA R12, P0, R4, R78, 0x1 ;  /* 0x0000004e040c7211 */ /* 0x001fc800078008ff */
[----:B------:R-:W-:-:S05]  /*2210*/  LEA.HI.X R13, R4, R79, R5, 0x1, P0 ;  /* 0x0000004f040d7211 */ /* 0x000fca00000f0c05 */
[----:B------:R-:W2:Y:S01]  /*2220*/  @P1 LDG.E.LTC128B.U16 R19, desc[UR36][R12.64] ;  /* 0x000000240c131981 */ /* 0x000ea2000c1e1520 */
[----:B------:R-:W-:Y:S01]  /*2230*/  IMAD.WIDE.U32 R4, R66, R76, R14 ;  /* 0x0000004c42047225 */ /* 0x000fe200078e000e */
[----:B------:R-:W-:Y:S02]  /*2240*/  BSSY B1, `(.L_x_34) ;  /* 0x0000015000017945 */ /* 0x000fe40003800000 */
[----:B------:R-:W-:-:S04]  /*2250*/  IADD3 R20, P0, R8, R4, RZ ;  /* 0x0000000408147210 */ /* 0x000fc80007f1e0ff */
[----:B------:R-:W-:Y:S02]  /*2260*/  IADD3.X R21, R9, R73, R5, P0, !PT ;  /* 0x0000004909157210 */ /* 0x000fe400007fe405 */
[----:B------:R-:W-:Y:S01]  /*2270*/  LEA R6, P0, R68, UR4, 0x1 ;  /* 0x0000000444067c11 */ /* 0x000fe2000f8008ff */
[----:B------:R-:W-:-:S03]  /*2280*/  IMAD.WIDE.U32 R20, R2, R72, R20 ;  /* 0x0000004802147225 */ /* 0x000fc600078e0014 */
[----:B------:R-:W-:Y:S02]  /*2290*/  LEA.HI.X R7, R68, UR5, R7, 0x1, P0 ;  /* 0x0000000544077c11 */ /* 0x000fe400080f0c07 */
[----:B------:R-:W-:-:S04]  /*22a0*/  ISETP.GT.AND P0, PT, R3, 0x1, PT ;  /* 0x000000010300780c */ /* 0x000fc80003f04270 */
[----:B------:R-:W-:Y:S01]  /*22b0*/  ISETP.GT.AND P3, PT, R0, RZ, P0 ;  /* 0x000000ff0000720c */ /* 0x000fe20000764270 */
[----:B--2---:R-:W-:-:S05]  /*22c0*/  HADD2.F32 R4, -RZ, R19.H0_H0 ;  /* 0x20000013ff047230 */ /* 0x004fca0000004100 */
[----:B------:R-:W-:Y:S01]  /*22d0*/  FMUL R5, R4, R57 ;  /* 0x0000003904057220 */ /* 0x000fe20000400000 */
[----:B------:R-:W-:-:S03]  /*22e0*/  LEA R4, P4, R20, R78, 0x1 ;  /* 0x0000004e14047211 */ /* 0x000fc600078808ff */
[----:B------:R-:W-:-:S05]  /*22f0*/  FFMA R5, R24, R56, R5 ;  /* 0x0000003818057223 */ /* 0x000fca0000000005 */
[----:B------:R-:W-:Y:S01]  /*2300*/  F2FP.F16.F32.PACK_AB R12, RZ, R5 ;  /* 0x00000005ff0c723e */ /* 0x000fe200000000ff */
[----:B------:R-:W-:-:S03]  /*2310*/  IMAD.IADD R5, R69, 0x1, R21 ;  /* 0x0000000145057824 */ /* 0x000fc600078e0215 */
[----:B------:R-:W-:Y:S01]  /*2320*/  PRMT R13, R12, 0x7610, R13 ;  /* 0x000076100c0d7816 */ /* 0x000fe2000000000d */
[----:B------:R-:W-:Y:S01]  /*2330*/  IMAD.SHL.U32 R12, R76, 0x8, RZ ;  /* 0x000000084c0c7824 */ /* 0x000fe200078e00ff */
[----:B------:R-:W-:-:S03]  /*2340*/  LEA.HI.X R5, R20, R79, R5, 0x1, P4 ;  /* 0x0000004f14057211 */ /* 0x000fc600020f0c05 */
[----:B------:R0:W-:Y:S02]  /*2350*/  @P1 STG.E.U16 desc[UR36][R6.64], R13 ;  /* 0x0000000d06001986 */ /* 0x0001e4000c101524 */
[----:B0-----:R-:W-:Y:S01]  /*2360*/  SHF.L.U64.HI R13, R76, 0x3, R77 ;  /* 0x000000034c0d7819 */ /* 0x001fe2000001024d */
[----:B------:R-:W-:Y:S06]  /*2370*/  @!P3 BRA `(.L_x_35) ;  /* 0x000000000004b947 */ /* 0x000fec0003800000 */
[----:B------:R0:W5:Y:S02]  /*2380*/  LDG.E.LTC128B.U16 R19, desc[UR36][R4.64+0x2] ;  /* 0x0000022404137981 */ /* 0x000164000c1e1520 */
.L_x_35:
[----:B------:R-:W-:Y:S05]  /*2390*/  BSYNC B1 ;  /* 0x0000000000017941 */ /* 0x000fea0003800000 */
.L_x_34:
[----:B-----5:R-:W-:Y:S01]  /*23a0*/  HADD2.F32 R20, -RZ, R19.H0_H0 ;  /* 0x20000013ff147230 */ /* 0x020fe20000004100 */
[----:B------:R-:W-:Y:S01]  /*23b0*/  ISETP.GT.AND P2, PT, R0, 0x8, P2 ;  /* 0x000000080000780c */ /* 0x000fe20001744270 */
[----:B------:R-:W-:-:S04]  /*23c0*/  IMAD.WIDE.U32 R66, R66, R76, R12 ;  /* 0x0000004c42427225 */ /* 0x000fc800078e000c */
[----:B------:R-:W-:Y:S01]  /*23d0*/  FMUL R20, R20, R57 ;  /* 0x0000003914147220 */ /* 0x000fe20000400000 */
[----:B------:R-:W-:Y:S01]  /*23e0*/  IMAD.IADD R73, R73, 0x1, R67 ;  /* 0x0000000149497824 */ /* 0x000fe200078e0243 */
[----:B------:R-:W-:Y:S02]  /*23f0*/  IADD3 R10, P1, R10, R66, RZ ;  /* 0x000000420a0a7210 */ /* 0x000fe40007f3e0ff */
[----:B------:R-:W-:-:S03]  /*2400*/  FFMA R20, R25, R56, R20 ;  /* 0x0000003819147223 */ /* 0x000fc60000000014 */
[----:B------:R-:W-:Y:S01]  /*2410*/  IMAD.X R11, R73, 0x1, R11, P1 ;  /* 0x00000001490b7824 */ /* 0x000fe200008e060b */
[C---:B------:R-:W-:Y:S02]  /*2420*/  LEA R12, P1, R10.reuse, R78, 0x1 ;  /* 0x0000004e0a0c7211 */ /* 0x040fe400078208ff */
[----:B------:R-:W-:Y:S02]  /*2430*/  F2FP.F16.F32.PACK_AB R20, RZ, R20 ;  /* 0x00000014ff14723e */ /* 0x000fe400000000ff */
[----:B------:R-:W-:-:S03]  /*2440*/  LEA.HI.X R13, R10, R79, R11, 0x1, P1 ;  /* 0x0000004f0a0d7211 */ /* 0x000fc600008f0c0b */
[----:B------:R1:W-:Y:S04]  /*2450*/  @P3 STG.E.U16 desc[UR36][R6.64+0x2], R20 ;  /* 0x0000021406003986 */ /* 0x0003e8000c101524 */
[----:B------:R-:W2:Y:S01]  /*2460*/  @P2 LDG.E.LTC128B.U16 R19, desc[UR36][R12.64] ;  /* 0x000000240c132981 */ /* 0x000ea2000c1e1520 */
[----:B------:R-:W-:Y:S01]  /*2470*/  IADD3 R14, P1, P3, R8, R66, R14 ;  /* 0x00000042080e7210 */ /* 0x000fe20007b3e00e */
[----:B------:R-:W-:Y:S01]  /*2480*/  BSSY B1, `(.L_x_36) ;  /* 0x0000011000017945 */ /* 0x000fe20003800000 */
[C---:B------:R-:W-:Y:S02]  /*2490*/  SHF.L.U64.HI R11, R74.reuse, 0x4, R75 ;  /* 0x000000044a0b7819 */ /* 0x040fe4000001024b */
[----:B------:R-:W-:Y:S02]  /*24a0*/  IADD3.X R15, R9, R73, R15, P1, P3 ;  /* 0x00000049090f7210 */ /* 0x000fe40000fe640f */
[----:B------:R-:W-:-:S02]  /*24b0*/  LEA R10, P1, R74, R6, 0x4 ;  /* 0x000000064a0a7211 */ /* 0x000fc400078220ff */
[----:B------:R-:W-:Y:S01]  /*24c0*/  ISETP.GT.AND P0, PT, R0, 0x8, P0 ;  /* 0x000000080000780c */ /* 0x000fe20000704270 */
[----:B------:R-:W-:-:S04]  /*24d0*/  IMAD.WIDE.U32 R14, R2, R72, R14 ;  /* 0x00000048020e7225 */ /* 0x000fc800078e000e */
[----:B------:R-:W-:Y:S02]  /*24e0*/  IMAD.X R11, R11, 0x1, R7, P1 ;  /* 0x000000010b0b7824 */ /* 0x000fe400008e0607 */
[----:B------:R-:W-:Y:S02]  /*24f0*/  IMAD.IADD R2, R69, 0x1, R15 ;  /* 0x0000000145027824 */ /* 0x000fe400078e020f */
[----:B--2---:R-:W-:-:S05]  /*2500*/  HADD2.F32 R8, -RZ, R19.H0_H0 ;  /* 0x20000013ff087230 */ /* 0x004fca0000004100 */
[----:B------:R-:W-:Y:S01]  /*2510*/  FMUL R9, R8, R57 ;  /* 0x0000003908097220 */ /* 0x000fe20000400000 */
[----:B------:R-:W-:-:S03]  /*2520*/  LEA R8, P3, R14, R78, 0x1 ;  /* 0x0000004e0e087211 */ /* 0x000fc600078608ff */
[----:B------:R-:W-:-:S05]  /*2530*/  FFMA R9, R26, R56, R9 ;  /* 0x000000381a097223 */ /* 0x000fca0000000009 */
[----:B------:R-:W-:Y:S02]  /*2540*/  F2FP.F16.F32.PACK_AB R12, RZ, R9 ;  /* 0x00000009ff0c723e */ /* 0x000fe400000000ff */
[----:B------:R-:W-:-:S03]  /*2550*/  LEA.HI.X R9, R14, R79, R2, 0x1, P3 ;  /* 0x0000004f0e097211 */ /* 0x000fc600018f0c02 */
[----:B------:R1:W-:Y:S01]  /*2560*/  @P2 STG.E.U16 desc[UR36][R10.64], R12 ;  /* 0x0000000c0a002986 */ /* 0x0003e2000c101524 */
[----:B------:R-:W-:Y:S05]  /*2570*/  @!P0 BRA `(.L_x_37) ;  /* 0x0000000000048947 */ /* 0x000fea0003800000 */
[----:B------:R2:W5:Y:S02]  /*2580*/  LDG.E.LTC128B.U16 R19, desc[UR36][R8.64+0x2] ;  /* 0x0000022408137981 */ /* 0x000564000c1e1520 */
.L_x_37:
[----:B------:R-:W-:Y:S05]  /*2590*/  BSYNC B1 ;  /* 0x0000000000017941 */ /* 0x000fea0003800000 */
.L_x_36:
[----:B-----5:R-:W-:Y:S01]  /*25a0*/  HADD2.F32 R2, -RZ, R19.H0_H0 ;  /* 0x20000013ff027230 */ /* 0x020fe20000004100 */
[----:B------:R-:W-:Y:S01]  /*25b0*/  ISETP.GT.AND P1, PT, R3, 0x8, PT ;  /* 0x000000080300780c */ /* 0x000fe20003f24270 */
[----:B------:R-:W-:Y:S03]  /*25c0*/  BSSY B1, `(.L_x_38) ;  /* 0x0000008000017945 */ /* 0x000fe60003800000 */
[----:B------:R-:W-:Y:S01]  /*25d0*/  FMUL R2, R2, R57 ;  /* 0x0000003902027220 */ /* 0x000fe20000400000 */
[----:B------:R-:W-:-:S03]  /*25e0*/  ISETP.GT.AND P2, PT, R0, RZ, P1 ;  /* 0x000000ff0000720c */ /* 0x000fc60000f44270 */
[----:B------:R-:W-:-:S05]  /*25f0*/  FFMA R2, R27, R56, R2 ;  /* 0x000000381b027223 */ /* 0x000fca0000000002 */
[----:B------:R-:W-:-:S05]  /*2600*/  F2FP.F16.F32.PACK_AB R2, RZ, R2 ;  /* 0x00000002ff02723e */ /* 0x000fca00000000ff */
[----:B------:R3:W-:Y:S01]  /*2610*/  @P0 STG.E.U16 desc[UR36][R10.64+0x2], R2 ;  /* 0x000002020a000986 */ /* 0x0007e2000c101524 */
[----:B------:R-:W-:Y:S05]  /*2620*/  @!P2 BRA `(.L_x_39) ;  /* 0x000000000004a947 */ /* 0x000fea0003800000 */
[----:B------:R4:W5:Y:S02]  /*2630*/  LDG.E.LTC128B.U16 R19, desc[UR36][R4.64+0x10] ;  /* 0x0000102404137981 */ /* 0x000964000c1e1520 */
.L_x_39:
[----:B------:R-:W-:Y:S05]  /*2640*/  BSYNC B1 ;  /* 0x0000000000017941 */ /* 0x000fea0003800000 */
.L_x_38:
[----:B---3-5:R-:W-:Y:S01]  /*2650*/  HADD2.F32 R2, -RZ, R19.H0_H0 ;  /* 0x20000013ff027230 */ /* 0x028fe20000004100 */
        /* <DEDUP_REMOVED lines=9> */
.L_x_41:
[----:B------:R-:W-:Y:S05]  /*26f0*/  BSYNC B1 ;  /* 0x0000000000017941 */ /* 0x000fea0003800000 */
.L_x_40:
[----:B-----5:R-:W-:Y:S01]  /*2700*/  HADD2.F32 R2, -RZ, R19.H0_H0 ;  /* 0x20000013ff027230 */ /* 0x020fe20000004100 */
[----:B------:R-:W-:Y:S01]  /*2710*/  ISETP.GT.AND P1, PT, R0, 0x8, P1 ;  /* 0x000000080000780c */ /* 0x000fe20000f24270 */
[----:B------:R-:W-:Y:S03]  /*2720*/  BSSY B1, `(.L_x_42) ;  /* 0x0000007000017945 */ /* 0x000fe60003800000 */
[----:B------:R-:W-:-:S04]  /*2730*/  FMUL R2, R2, R57 ;  /* 0x0000003902027220 */ /* 0x000fc80000400000 */
[----:B------:R-:W-:-:S05]  /*2740*/  FFMA R2, R29, R56, R2 ;  /* 0x000000381d027223 */ /* 0x000fca0000000002 */
[----:B------:R-:W-:-:S05]  /*2750*/  F2FP.F16.F32.PACK_AB R2, RZ, R2 ;  /* 0x00000002ff02723e */ /* 0x000fca00000000ff */
[----:B------:R0:W-:Y:S01]  /*2760*/  @P3 STG.E.U16 desc[UR36][R6.64+0x12], R2 ;  /* 0x0000120206003986 */ /* 0x0001e2000c101524 */
[----:B------:R-:W-:Y:S05]  /*2770*/  @!P1 BRA `(.L_x_43) ;  /* 0x0000000000049947 */ /* 0x000fea0003800000 */
[----:B------:R0:W5:Y:S02]  /*2780*/  LDG.E.LTC128B.U16 R19, desc[UR36][R8.64+0x10] ;  /* 0x0000102408137981 */ /* 0x000164000c1e1520 */
.L_x_43:
[----:B------:R-:W-:Y:S05]  /*2790*/  BSYNC B1 ;  /* 0x0000000000017941 */ /* 0x000fea0003800000 */
.L_x_42:
[----:B0----5:R-:W-:Y:S01]  /*27a0*/  HADD2.F32 R2, -RZ, R19.H0_H0 ;  /* 0x20000013ff027230 */ /* 0x021fe20000004100 */
[----:B------:R-:W-:Y:S01]  /*27b0*/  ISETP.GT.AND P0, PT, R0, 0x8, P0 ;  /* 0x000000080000780c */ /* 0x000fe20000704270 */
[----:B------:R-:W-:Y:S03]  /*27c0*/  BSSY B1, `(.L_x_44) ;  /* 0x0000007000017945 */ /* 0x000fe60003800000 */
[----:B---3--:R-:W-:-:S04]  /*27d0*/  FMUL R13, R2, R57 ;  /* 0x00000039020d7220 */ /* 0x008fc80000400000 */
[----:B------:R-:W-:-:S05]  /*27e0*/  FFMA R13, R30, R56, R13 ;  /* 0x000000381e0d7223 */ /* 0x000fca000000000d */
[----:B------:R-:W-:-:S05]  /*27f0*/  F2FP.F16.F32.PACK_AB R13, RZ, R13 ;  /* 0x0000000dff0d723e */ /* 0x000fca00000000ff */
[----:B------:R0:W-:Y:S01]  /*2800*/  @P1 STG.E.U16 desc[UR36][R10.64+0x10], R13 ;  /* 0x0000100d0a001986 */ /* 0x0001e2000c101524 */
[----:B------:R-:W-:Y:S05]  /*2810*/  @!P0 BRA `(.L_x_45) ;  /* 0x0000000000048947 */ /* 0x000fea0003800000 */
[----:B------:R3:W5:Y:S02]  /*2820*/  LDG.E.LTC128B.U16 R19, desc[UR36][R8.64+0x12] ;  /* 0x0000122408137981 */ /* 0x000764000c1e1520 */
.L_x_45:
[----:B------:R-:W-:Y:S05]  /*2830*/  BSYNC B1 ;  /* 0x0000000000017941 */ /* 0x000fea0003800000 */
.L_x_44:
        /* <DEDUP_REMOVED lines=10> */
.L_x_47:
[----:B------:R-:W-:Y:S05]  /*28e0*/  BSYNC B1 ;  /* 0x0000000000017941 */ /* 0x000fea0003800000 */
.L_x_46:
[----:B0----5:R-:W-:Y:S01]  /*28f0*/  HADD2.F32 R2, -RZ, R19.H0_H0 ;  /* 0x20000013ff027230 */ /* 0x021fe20000004100 */
        /* <DEDUP_REMOVED lines=9> */
.L_x_49:
[----:B------:R-:W-:Y:S05]  /*2990*/  BSYNC B1 ;  /* 0x0000000000017941 */ /* 0x000fea0003800000 */
.L_x_48:
        /* <DEDUP_REMOVED lines=9> */
.L_x_51:
[----:B------:R-:W-:Y:S05]  /*2a30*/  BSYNC B1 ;  /* 0x0000000000017941 */ /* 0x000fea0003800000 */
.L_x_50:
[----:B0----5:R-:W-:Y:S01]  /*2a40*/  HADD2.F32 R2, -RZ, R19.H0_H0 ;  /* 0x20000013ff027230 */ /* 0x021fe20000004100 */
        /* <DEDUP_REMOVED lines=8> */
.L_x_53:
[----:B------:R-:W-:Y:S05]  /*2ad0*/  BSYNC B1 ;  /* 0x0000000000017941 */ /* 0x000fea0003800000 */
.L_x_52:
        /* <DEDUP_REMOVED lines=10> */
.L_x_55:
[----:B------:R-:W-:Y:S05]  /*2b80*/  BSYNC B1 ;  /* 0x0000000000017941 */ /* 0x000fea0003800000 */
.L_x_54:
        /* <DEDUP_REMOVED lines=10> */
.L_x_57:
[----:B------:R-:W-:Y:S05]  /*2c30*/  BSYNC B1 ;  /* 0x0000000000017941 */ /* 0x000fea0003800000 */
.L_x_56:
        /* <DEDUP_REMOVED lines=9> */
.L_x_59:
[----:B------:R-:W-:Y:S05]  /*2cd0*/  BSYNC B1 ;  /* 0x0000000000017941 */ /* 0x000fea0003800000 */
.L_x_58:
        /* <DEDUP_REMOVED lines=9> */
.L_x_61:
[----:B------:R-:W-:Y:S05]  /*2d70*/  BSYNC B1 ;  /* 0x0000000000017941 */ /* 0x000fea0003800000 */
.L_x_60:
        /* <DEDUP_REMOVED lines=10> */
.L_x_63:
[----:B------:R-:W-:Y:S05]  /*2e20*/  BSYNC B1 ;  /* 0x0000000000017941 */ /* 0x000fea0003800000 */
.L_x_62:
        /* <DEDUP_REMOVED lines=10> */
.L_x_65:
[----:B------:R-:W-:Y:S05]  /*2ed0*/  BSYNC B1 ;  /* 0x0000000000017941 */ /* 0x000fea0003800000 */
.L_x_64:
        /* <DEDUP_REMOVED lines=9> */
.L_x_67:
[----:B------:R-:W-:Y:S05]  /*2f70*/  BSYNC B1 ;  /* 0x0000000000017941 */ /* 0x000fea0003800000 */
.L_x_66:
        /* <DEDUP_REMOVED lines=9> */
.L_x_69:
[----:B------:R-:W-:Y:S05]  /*3010*/  BSYNC B1 ;  /* 0x0000000000017941 */ /* 0x000fea0003800000 */
.L_x_68:
        /* <DEDUP_REMOVED lines=10> */
.L_x_71:
[----:B------:R-:W-:Y:S05]  /*30c0*/  BSYNC B1 ;  /* 0x0000000000017941 */ /* 0x000fea0003800000 */
.L_x_70:
        /* <DEDUP_REMOVED lines=10> */
.L_x_73:
[----:B------:R-:W-:Y:S05]  /*3170*/  BSYNC B1 ;  /* 0x0000000000017941 */ /* 0x000fea0003800000 */
.L_x_72:
        /* <DEDUP_REMOVED lines=9> */
.L_x_75:
[----:B------:R-:W-:Y:S05]  /*3210*/  BSYNC B1 ;  /* 0x0000000000017941 */ /* 0x000fea0003800000 */
.L_x_74:
        /* <DEDUP_REMOVED lines=9> */
.L_x_77:
[----:B------:R-:W-:Y:S05]  /*32b0*/  BSYNC B1 ;  /* 0x0000000000017941 */ /* 0x000fea0003800000 */
.L_x_76:
        /* <DEDUP_REMOVED lines=10> */
.L_x_79:
[----:B------:R-:W-:Y:S05]  /*3360*/  BSYNC B1 ;  /* 0x0000000000017941 */ /* 0x000fea0003800000 */
.L_x_78:
        /* <DEDUP_REMOVED lines=10> */
.L_x_81:
[----:B------:R-:W-:Y:S05]  /*3410*/  BSYNC B1 ;  /* 0x0000000000017941 */ /* 0x000fea0003800000 */
.L_x_80:
        /* <DEDUP_REMOVED lines=9> */
.L_x_83:
[----:B------:R-:W-:Y:S05]  /*34b0*/  BSYNC B1 ;  /* 0x0000000000017941 */ /* 0x000fea0003800000 */
.L_x_82:
        /* <DEDUP_REMOVED lines=9> */
.L_x_85:
[----:B------:R-:W-:Y:S05]  /*3550*/  BSYNC B1 ;  /* 0x0000000000017941 */ /* 0x000fea0003800000 */
.L_x_84:
        /* <DEDUP_REMOVED lines=10> */
.L_x_87:
[----:B------:R-:W-:Y:S05]  /*3600*/  BSYNC B1 ;  /* 0x0000000000017941 */ /* 0x000fea0003800000 */
.L_x_86:
[----:B0----5:R-:W-:Y:S01]  /*3610*/  HADD2.F32 R2, -RZ, R19.H0_H0 ;  /* 0x20000013ff027230 */ /* 0x021fe20000004100 */
[----:B------:R-:W-:Y:S01]  /*3620*/  ISETP.GT.AND P0, PT, R3, 0x39, PT ;  /* 0x000000390300780c */ /* 0x000fe20003f04270 */
[----:B------:R-:W-:Y:S01]  /*3630*/  @P2 IMAD.MOV.U32 R3, RZ, RZ, R7 ;  /* 0x000000ffff032224 */ /* 0x000fe200078e0007 */
[----:B------:R-:W-:Y:S02]  /*3640*/  BSSY B1, `(.L_x_88) ;  /* 0x0000009000017945 */ /* 0x000fe40003800000 */
[----:B------:R-:W-:Y:S01]  /*3650*/  FMUL R13, R2, R57 ;  /* 0x00000039020d7220 */ /* 0x000fe20000400000 */
[----:B------:R-:W-:Y:S01]  /*3660*/  @P2 IMAD.MOV.U32 R2, RZ, RZ, R6 ;  /* 0x000000ffff022224 */ /* 0x000fe200078e0006 */
[----:B------:R-:W-:Y:S02]  /*3670*/  ISETP.GT.AND P3, PT, R0, RZ, P0 ;  /* 0x000000ff0000720c */ /* 0x000fe40000764270 */
[----:B------:R-:W-:-:S05]  /*3680*/  FFMA R13, R52, R56, R13 ;  /* 0x00000038340d7223 */ /* 0x000fca000000000d */
[----:B------:R-:W-:-:S05]  /*3690*/  F2FP.F16.F32.PACK_AB R13, RZ, R13 ;  /* 0x0000000dff0d723e */ /* 0x000fca00000000ff */
[----:B------:R0:W-:Y:S01]  /*36a0*/  @P2 STG.E.U16 desc[UR36][R2.64+0x70], R13 ;  /* 0x0000700d02002986 */ /* 0x0001e2000c101524 */
[----:B------:R-:W-:Y:S05]  /*36b0*/  @!P3 BRA `(.L_x_89) ;  /* 0x000000000004b947 */ /* 0x000fea0003800000 */
[----:B------:R0:W5:Y:S02]  /*36c0*/  LDG.E.LTC128B.U16 R19, desc[UR36][R4.64+0x72] ;  /* 0x0000722404137981 */ /* 0x000164000c1e1520 */
.L_x_89:
[----:B------:R-:W-:Y:S05]  /*36d0*/  BSYNC B1 ;  /* 0x0000000000017941 */ /* 0x000fea0003800000 */
.L_x_88:
        /* <DEDUP_REMOVED lines=9> */
.L_x_91:
[----:B------:R-:W-:Y:S05]  /*3770*/  BSYNC B1 ;  /* 0x0000000000017941 */ /* 0x000fea0003800000 */
.L_x_90:
[----:B0----5:R-:W-:Y:S01]  /*3780*/  HADD2.F32 R2, -RZ, R19.H0_H0 ;  /* 0x20000013ff027230 */ /* 0x021fe20000004100 */
[----:B------:R-:W-:Y:S01]  /*3790*/  ISETP.GT.AND P0, PT, R0, 0x8, P0 ;  /* 0x000000080000780c */ /* 0x000fe20000704270 */
[----:B------:R-:W-:Y:S03]  /*37a0*/  BSSY B1, `(.L_x_92) ;  /* 0x000000a000017945 */ /* 0x000fe60003800000 */
[----:B------:R-:W-:Y:S01]  /*37b0*/  FMUL R3, R2, R57 ;  /* 0x0000003902037220 */ /* 0x000fe20000400000 */
[----:B------:R-:W-:-:S03]  /*37c0*/  @P1 IMAD.MOV.U32 R2, RZ, RZ, R10 ;  /* 0x000000ffff021224 */ /* 0x000fc600078e000a */
[----:B------:R-:W-:-:S05]  /*37d0*/  FFMA R3, R54, R56, R3 ;  /* 0x0000003836037223 */ /* 0x000fca0000000003 */
[----:B------:R-:W-:-:S04]  /*37e0*/  F2FP.F16.F32.PACK_AB R3, RZ, R3 ;  /* 0x00000003ff03723e */ /* 0x000fc800000000ff */
[----:B----4-:R-:W-:Y:S01]  /*37f0*/  PRMT R4, R3, 0x7610, R4 ;  /* 0x0000761003047816 */ /* 0x010fe20000000004 */
[----:B------:R-:W-:-:S05]  /*3800*/  @P1 IMAD.MOV.U32 R3, RZ, RZ, R11 ;  /* 0x000000ffff031224 */ /* 0x000fca00078e000b */
[----:B------:R0:W-:Y:S01]  /*3810*/  @P1 STG.E.U16 desc[UR36][R2.64+0x70], R4 ;  /* 0x0000700402001986 */ /* 0x0001e2000c101524 */
[----:B------:R-:W-:Y:S05]  /*3820*/  @!P0 BRA `(.L_x_93) ;  /* 0x0000000000048947 */ /* 0x000fea0003800000 */
[----:B------:R4:W5:Y:S02]  /*3830*/  LDG.E.LTC128B.U16 R19, desc[UR36][R8.64+0x72] ;  /* 0x0000722408137981 */ /* 0x000964000c1e1520 */
.L_x_93:
[----:B------:R-:W-:Y:S05]  /*3840*/  BSYNC B1 ;  /* 0x0000000000017941 */ /* 0x000fea0003800000 */
.L_x_92:
[----:B------:R-:W-:Y:S05]  /*3850*/  @!P0 BRA `(.L_x_94) ;  /* 0x0000000800a88947 */ /* 0x000fea0003800000 */
[----:B-----5:R-:W-:-:S05]  /*3860*/  HADD2.F32 R0, -RZ, R19.H0_H0 ;  /* 0x20000013ff007230 */ /* 0x020fca0000004100 */
[----:B------:R-:W-:-:S04]  /*3870*/  FMUL R0, R0, R57 ;  /* 0x0000003900007220 */ /* 0x000fc80000400000 */
[----:B------:R-:W-:-:S05]  /*3880*/  FFMA R0, R55, R56, R0 ;  /* 0x0000003837007223 */ /* 0x000fca0000000000 */
[----:B------:R-:W-:-:S05]  /*3890*/  F2FP.F16.F32.PACK_AB R0, RZ, R0 ;  /* 0x00000000ff00723e */ /* 0x000fca00000000ff */
[----:B------:R0:W-:Y:S01]  /*38a0*/  STG.E.U16 desc[UR36][R10.64+0x72], R0 ;  /* 0x000072000a007986 */ /* 0x0001e2000c101524 */
[----:B------:R-:W-:Y:S05]  /*38b0*/  BRA `(.L_x_94) ;  /* 0x0000000800907947 */ /* 0x000fea0003800000 */
.L_x_33:
[----:B------:R-:W-:Y:S01]  /*38c0*/  ISETP.GT.AND P0, PT, R3, 0x1, PT ;  /* 0x000000010300780c */ /* 0x000fe20003f04270 */
[----:B------:R-:W-:Y:S01]  /*38d0*/  ULDC.64 UR4, c[0x0][0x5c0] ;  /* 0x0001700000047ab9 */ /* 0x000fe20000000a00 */
[-C--:B------:R-:W-:Y:S01]  /*38e0*/  FMUL R24, R24, R56.reuse ;  /* 0x0000003818187220 */ /* 0x080fe20000400000 */
[-C--:B------:R-:W-:Y:S01]  /*38f0*/  FMUL R25, R25, R56.reuse ;  /* 0x0000003819197220 */ /* 0x080fe20000400000 */
[----:B------:R-:W-:Y:S01]  /*3900*/  ISETP.GT.AND P3, PT, R0, RZ, P0 ;  /* 0x000000ff0000720c */ /* 0x000fe20000764270 */
[-C--:B------:R-:W-:Y:S01]  /*3910*/  FMUL R26, R26, R56.reuse ;  /* 0x000000381a1a7220 */ /* 0x080fe20000400000 */
[----:B------:R-:W-:Y:S01]  /*3920*/  LEA R4, P4, R68, UR4, 0x1 ;  /* 0x0000000444047c11 */ /* 0x000fe2000f8808ff */
[----:B------:R-:W-:Y:S01]  /*3930*/  FMUL R27, R27, R56 ;  /* 0x000000381b1b7220 */ /* 0x000fe20000400000 */
[----:B------:R-:W-:Y:S01]  /*3940*/  F2FP.F16.F32.PACK_AB R24, RZ, R24 ;  /* 0x00000018ff18723e */ /* 0x000fe200000000ff */
[-C--:B------:R-:W-:Y:S01]  /*3950*/  FMUL R28, R28, R56.reuse ;  /* 0x000000381c1c7220 */ /* 0x080fe20000400000 */
[----:B------:R-:W-:Y:S01]  /*3960*/  LEA.HI.X R5, R68, UR5, R7, 0x1, P4 ;  /* 0x0000000544057c11 */ /* 0x000fe2000a0f0c07 */
[-C--:B------:R-:W-:Y:S01]  /*3970*/  FMUL R29, R29, R56.reuse ;  /* 0x000000381d1d7220 */ /* 0x080fe20000400000 */
[----:B------:R-:W-:Y:S01]  /*3980*/  F2FP.F16.F32.PACK_AB R25, RZ, R25 ;  /* 0x00000019ff19723e */ /* 0x000fe200000000ff */
[-C--:B------:R-:W-:Y:S01]  /*3990*/  FMUL R30, R30, R56.reuse ;  /* 0x000000381e1e7220 */ /* 0x080fe20000400000 */
[----:B------:R-:W-:Y:S01]  /*39a0*/  SHF.L.U64.HI R75, R74, 0x4, R75 ;  /* 0x000000044a4b7819 */ /* 0x000fe2000001024b */
[----:B------:R-:W-:Y:S01]  /*39b0*/  @P1 STG.E.U16 desc[UR36][R4.64], R24 ;  /* 0x0000001804001986 */ /* 0x000fe2000c101524 */
[----:B------:R-:W-:Y:S01]  /*39c0*/  ISETP.GT.AND P1, PT, R3, 0x8, PT ;  /* 0x000000080300780c */ /* 0x000fe20003f24270 */
[----:B------:R-:W-:Y:S01]  /*39d0*/  FMUL R31, R31, R56 ;  /* 0x000000381f1f7220 */ /* 0x000fe20000400000 */
[----:B------:R-:W-:Y:S01]  /*39e0*/  ISETP.GT.AND P4, PT, R0, 0x8, P0 ;  /* 0x000000080000780c */ /* 0x000fe20000784270 */
[----:B------:R-:W-:Y:S01]  /*39f0*/  @P3 STG.E.U16 desc[UR36][R4.64+0x2], R25 ;  /* 0x0000021904003986 */ /* 0x000fe2000c101524 */
[----:B------:R-:W-:Y:S01]  /*3a00*/  LEA R6, P3, R74, R4, 0x4 ;  /* 0x000000044a067211 */ /* 0x000fe200078620ff */
[-C--:B------:R-:W-:Y:S01]  /*3a10*/  FMUL R32, R32, R56.reuse ;  /* 0x0000003820207220 */ /* 0x080fe20000400000 */
[C---:B------:R-:W-:Y:S01]  /*3a20*/  ISETP.GT.AND P2, PT, R0.reuse, 0x8, P2 ;  /* 0x000000080000780c */ /* 0x040fe20001744270 */
[-C--:B------:R-:W-:Y:S01]  /*3a30*/  FMUL R33, R33, R56.reuse ;  /* 0x0000003821217220 */ /* 0x080fe20000400000 */
[----:B------:R-:W-:Y:S01]  /*3a40*/  ISETP.GT.AND P0, PT, R3, 0x9, PT ;  /* 0x000000090300780c */ /* 0x000fe20003f04270 */
[----:B------:R-:W-:Y:S01]  /*3a50*/  IMAD.X R7, R75, 0x1, R5, P3 ;  /* 0x000000014b077824 */ /* 0x000fe200018e0605 */
[----:B------:R-:W-:Y:S01]  /*3a60*/  ISETP.GT.AND P5, PT, R0, RZ, P1 ;  /* 0x000000ff0000720c */ /* 0x000fe20000fa4270 */
[-C--:B------:R-:W-:Y:S01]  /*3a70*/  FMUL R34, R34, R56.reuse ;  /* 0x0000003822227220 */ /* 0x080fe20000400000 */
[----:B------:R-:W-:Y:S01]  /*3a80*/  ISETP.GT.AND P3, PT, R0, RZ, P0 ;  /* 0x000000ff0000720c */ /* 0x000fe20000764270 */
[----:B------:R-:W-:Y:S01]  /*3a90*/  FMUL R35, R35, R56 ;  /* 0x0000003823237220 */ /* 0x000fe20000400000 */
[----:B------:R-:W-:Y:S01]  /*3aa0*/  F2FP.F16.F32.PACK_AB R26, RZ, R26 ;  /* 0x0000001aff1a723e */ /* 0x000fe200000000ff */
[-C--:B------:R-:W-:Y:S01]  /*3ab0*/  FMUL R36, R36, R56.reuse ;  /* 0x0000003824247220 */ /* 0x080fe20000400000 */
[----:B------:R-:W-:Y:S01]  /*3ac0*/  F2FP.F16.F32.PACK_AB R27, RZ, R27 ;  /* 0x0000001bff1b723e */ /* 0x000fe200000000ff */
[----:B------:R-:W-:Y:S01]  /*3ad0*/  FMUL R37, R37, R56 ;  /* 0x0000003825257220 */ /* 0x000fe20000400000 */
[----:B------:R-:W-:Y:S01]  /*3ae0*/  F2FP.F16.F32.PACK_AB R28, RZ, R28 ;  /* 0x0000001cff1c723e */ /* 0x000fe200000000ff */
[----:B------:R-:W-:Y:S01]  /*3af0*/  @P2 STG.E.U16 desc[UR36][R6.64], R26 ;  /* 0x0000001a06002986 */ /* 0x000fe2000c101524 */
[----:B------:R-:W-:Y:S01]  /*3b00*/  F2FP.F16.F32.PACK_AB R29, RZ, R29 ;  /* 0x0000001dff1d723e */ /* 0x000fe200000000ff */
[-C--:B------:R-:W-:Y:S01]  /*3b10*/  FMUL R38, R38, R56.reuse ;  /* 0x0000003826267220 */ /* 0x080fe20000400000 */
[C---:B------:R-:W-:Y:S01]  /*3b20*/  ISETP.GT.AND P2, PT, R0.reuse, 0x8, P1 ;  /* 0x000000080000780c */ /* 0x040fe20000f44270 */
[----:B------:R-:W-:Y:S01]  /*3b30*/  @P4 STG.E.U16 desc[UR36][R6.64+0x2], R27 ;  /* 0x0000021b06004986 */ /* 0x000fe2000c101524 */
[----:B------:R-:W-:Y:S01]  /*3b40*/  ISETP.GT.AND P1, PT, R3, 0x10, PT ;  /* 0x000000100300780c */ /* 0x000fe20003f24270 */
[----:B------:R-:W-:Y:S01]  /*3b50*/  FMUL R39, R39, R56 ;  /* 0x0000003827277220 */ /* 0x000fe20000400000 */
[----:B------:R-:W-:Y:S01]  /*3b60*/  F2FP.F16.F32.PACK_AB R30, RZ, R30 ;  /* 0x0000001eff1e723e */ /* 0x000fe200000000ff */
[----:B------:R-:W-:Y:S01]  /*3b70*/  @P5 STG.E.U16 desc[UR36][R4.64+0x10], R28 ;  /* 0x0000101c04005986 */ /* 0x000fe2000c101524 */
[----:B------:R-:W-:Y:S01]  /*3b80*/  ISETP.GT.AND P4, PT, R0, RZ, P1 ;  /* 0x000000ff0000720c */ /* 0x000fe20000f84270 */
[-C--:B------:R-:W-:Y:S01]  /*3b90*/  FMUL R40, R40, R56.reuse ;  /* 0x0000003828287220 */ /* 0x080fe20000400000 */
[----:B------:R-:W-:Y:S01]  /*3ba0*/  F2FP.F16.F32.PACK_AB R31, RZ, R31 ;  /* 0x0000001fff1f723e */ /* 0x000fe200000000ff */
[----:B------:R-:W-:Y:S01]  /*3bb0*/  @P3 STG.E.U16 desc[UR36][R4.64+0x12], R29 ;  /* 0x0000121d04003986 */ /* 0x000fe2000c101524 */
[----:B------:R-:W-:Y:S01]  /*3bc0*/  ISETP.GT.AND P3, PT, R0, 0x8, P0 ;  /* 0x000000080000780c */ /* 0x000fe20000764270 */
[----:B------:R-:W-:Y:S01]  /*3bd0*/  FMUL R41, R41, R56 ;  /* 0x0000003829297220 */ /* 0x000fe20000400000 */
[----:B------:R-:W-:Y:S01]  /*3be0*/  ISETP.GT.AND P0, PT, R3, 0x11, PT ;  /* 0x000000110300780c */ /* 0x000fe20003f04270 */
[----:B------:R-:W-:Y:S01]  /*3bf0*/  @P2 STG.E.U16 desc[UR36][R6.64+0x10], R30 ;  /* 0x0000101e06002986 */ /* 0x000fe2000c101524 */
[----:B------:R-:W-:Y:S01]  /*3c00*/  F2FP.F16.F32.PACK_AB R32, RZ, R32 ;  /* 0x00000020ff20723e */ /* 0x000fe200000000ff */
[-C--:B------:R-:W-:Y:S01]  /*3c10*/  FMUL R42, R42, R56.reuse ;  /* 0x000000382a2a7220 */ /* 0x080fe20000400000 */
[C---:B------:R-:W-:Y:S01]  /*3c20*/  ISETP.GT.AND P5, PT, R0.reuse, RZ, P0 ;  /* 0x000000ff0000720c */ /* 0x040fe200007a4270 */
[-C--:B------:R-:W-:Y:S01]  /*3c30*/  FMUL R43, R43, R56.reuse ;  /* 0x000000382b2b7220 */ /* 0x080fe20000400000 */
[----:B------:R-:W-:Y:S01]  /*3c40*/  ISETP.GT.AND P2, PT, R0, 0x8, P1 ;  /* 0x000000080000780c */ /* 0x000fe20000f44270 */
[-C--:B------:R-:W-:Y:S01]  /*3c50*/  FMUL R44, R44, R56.reuse ;  /* 0x000000382c2c7220 */ /* 0x080fe20000400000 */
[----:B------:R-:W-:Y:S01]  /*3c60*/  ISETP.GT.AND P1, PT, R3, 0x18, PT ;  /* 0x000000180300780c */ /* 0x000fe20003f24270 */
[-C--:B------:R-:W-:Y:S01]  /*3c70*/  FMUL R45, R45, R56.reuse ;  /* 0x000000382d2d7220 */ /* 0x080fe20000400000 */
[----:B------:R-:W-:Y:S01]  /*3c80*/  F2FP.F16.F32.PACK_AB R33, RZ, R33 ;  /* 0x00000021ff21723e */ /* 0x000fe200000000ff */
[----:B------:R-:W-:Y:S01]  /*3c90*/  @P3 STG.E.U16 desc[UR36][R6.64+0x12], R31 ;  /* 0x0000121f06003986 */ /* 0x000fe2000c101524 */
[----:B------:R-:W-:Y:S01]  /*3ca0*/  ISETP.GT.AND P3, PT, R0, 0x8, P0 ;  /* 0x000000080000780c */ /* 0x000fe20000764270 */
[-C--:B------:R-:W-:Y:S01]  /*3cb0*/  FMUL R46, R46, R56.reuse ;  /* 0x000000382e2e7220 */ /* 0x080fe20000400000 */
[----:B------:R-:W-:Y:S01]  /*3cc0*/  ISETP.GT.AND P0, PT, R3, 0x19, PT ;  /* 0x000000190300780c */ /* 0x000fe20003f04270 */
[----:B------:R-:W-:Y:S01]  /*3cd0*/  @P4 STG.E.U16 desc[UR36][R4.64+0x20], R32 ;  /* 0x0000202004004986 */ /* 0x000fe2000c101524 */
[C---:B------:R-:W-:Y:S01]  /*3ce0*/  ISETP.GT.AND P4, PT, R0.reuse, RZ, P1 ;  /* 0x000000ff0000720c */ /* 0x040fe20000f84270 */
[----:B------:R-:W-:Y:S01]  /*3cf0*/  FMUL R47, R47, R56 ;  /* 0x000000382f2f7220 */ /* 0x000fe20000400000 */
[----:B------:R-:W-:Y:S01]  /*3d00*/  F2FP.F16.F32.PACK_AB R34, RZ, R34 ;  /* 0x00000022ff22723e */ /* 0x000fe200000000ff */
[----:B------:R-:W-:Y:S01]  /*3d10*/  @P5 STG.E.U16 desc[UR36][R4.64+0x22], R33 ;  /* 0x0000222104005986 */ /* 0x000fe2000c101524 */
[----:B------:R-:W-:Y:S01]  /*3d20*/  ISETP.GT.AND P5, PT, R0, RZ, P0 ;  /* 0x000000ff0000720c */ /* 0x000fe200007a4270 */
[----:B------:R-:W-:Y:S01]  /*3d30*/  FMUL R48, R48, R56 ;  /* 0x0000003830307220 */ /* 0x000fe20000400000 */
[----:B------:R-:W-:Y:S01]  /*3d40*/  F2FP.F16.F32.PACK_AB R35, RZ, R35 ;  /* 0x00000023ff23723e */ /* 0x000fe200000000ff */
[----:B------:R-:W-:Y:S01]  /*3d50*/  @P2 STG.E.U16 desc[UR36][R6.64+0x20], R34 ;  /* 0x0000202206002986 */ /* 0x000fe2000c101524 */
[----:B------:R-:W-:Y:S01]  /*3d60*/  F2FP.F16.F32.PACK_AB R36, RZ, R36 ;  /* 0x00000024ff24723e */ /* 0x000fe200000000ff */
[-C--:B------:R-:W-:Y:S01]  /*3d70*/  FMUL R49, R49, R56.reuse ;  /* 0x0000003831317220 */ /* 0x080fe20000400000 */
[----:B------:R-:W-:Y:S01]  /*3d80*/  ISETP.GT.AND P2, PT, R0, 0x8, P1 ;  /* 0x000000080000780c */ /* 0x000fe20000f44270 */
[----:B------:R-:W-:Y:S01]  /*3d90*/  @P3 STG.E.U16 desc[UR36][R6.64+0x22], R35 ;  /* 0x0000222306003986 */ /* 0x000fe2000c101524 */
[----:B------:R-:W-:Y:S01]  /*3da0*/  ISETP.GT.AND P1, PT, R3, 0x20, PT ;  /* 0x000000200300780c */ /* 0x000fe20003f24270 */
[-C--:B------:R-:W-:Y:S01]  /*3db0*/  FMUL R50, R50, R56.reuse ;  /* 0x0000003832327220 */ /* 0x080fe20000400000 */
[----:B------:R-:W-:Y:S01]  /*3dc0*/  F2FP.F16.F32.PACK_AB R37, RZ, R37 ;  /* 0x00000025ff25723e */ /* 0x000fe200000000ff */
[----:B------:R-:W-:Y:S01]  /*3dd0*/  @P4 STG.E.U16 desc[UR36][R4.64+0x30], R36 ;  /* 0x0000302404004986 */ /* 0x000fe2000c101524 */
[C---:B------:R-:W-:Y:S01]  /*3de0*/  ISETP.GT.AND P3, PT, R0.reuse, 0x8, P0 ;  /* 0x000000080000780c */ /* 0x040fe20000764270 */
[-C--:B------:R-:W-:Y:S01]  /*3df0*/  FMUL R51, R51, R56.reuse ;  /* 0x0000003833337220 */ /* 0x080fe20000400000 */
[----:B------:R-:W-:Y:S01]  /*3e00*/  ISETP.GT.AND P0, PT, R3, 0x21, PT ;  /* 0x000000210300780c */ /* 0x000fe20003f04270 */
[----:B------:R-:W-:Y:S01]  /*3e10*/  @P5 STG.E.U16 desc[UR36][R4.64+0x32], R37 ;  /* 0x0000322504005986 */ /* 0x000fe2000c101524 */
        /* <DEDUP_REMOVED lines=10> */
[----:B------:R-:W-:-:S02]  /*3ec0*/  F2FP.F16.F32.PACK_AB R41, RZ, R41 ;  /* 0x00000029ff29723e */ /* 0x000fc400000000ff */
[C---:B------:R-:W-:Y:S01]  /*3ed0*/  ISETP.GT.AND P1, PT, R0.reuse, 0x8, P1 ;  /* 0x000000080000780c */ /* 0x040fe20000f24270 */
[----:B------:R-:W-:Y:S01]  /*3ee0*/  @P3 STG.E.U16 desc[UR36][R6.64+0x32], R39 ;  /* 0x0000322706003986 */ /* 0x000fe2000c101524 */
[C---:B------:R-:W-:Y:S02]  /*3ef0*/  ISETP.GT.AND P2, PT, R0.reuse, 0x8, P0 ;  /* 0x000000080000780c */ /* 0x040fe40000744270 */
[C---:B------:R-:W-:Y:S01]  /*3f00*/  ISETP.GT.AND P0, PT, R3.reuse, 0x29, PT ;  /* 0x000000290300780c */ /* 0x040fe20003f04270 */
[----:B------:R-:W-:Y:S01]  /*3f10*/  @P4 STG.E.U16 desc[UR36][R4.64+0x40], R40 ;  /* 0x0000402804004986 */ /* 0x000fe2000c101524 */
[----:B------:R-:W-:Y:S02]  /*3f20*/  ISETP.GT.AND P4, PT, R3, 0x28, PT ;  /* 0x000000280300780c */ /* 0x000fe40003f84270 */
[----:B------:R-:W-:Y:S01]  /*3f30*/  F2FP.F16.F32.PACK_AB R42, RZ, R42 ;  /* 0x0000002aff2a723e */ /* 0x000fe200000000ff */
[----:B------:R-:W-:Y:S01]  /*3f40*/  @P5 STG.E.U16 desc[UR36][R4.64+0x42], R41 ;  /* 0x0000422904005986 */ /* 0x000fe2000c101524 */
[----:B------:R-:W-:-:S02]  /*3f50*/  ISETP.GT.AND P5, PT, R0, RZ, P4 ;  /* 0x000000ff0000720c */ /* 0x000fc400027a4270 */
[C---:B------:R-:W-:Y:S01]  /*3f60*/  ISETP.GT.AND P3, PT, R0.reuse, RZ, P0 ;  /* 0x000000ff0000720c */ /* 0x040fe20000764270 */
[----:B------:R-:W-:Y:S01]  /*3f70*/  @P1 STG.E.U16 desc[UR36][R6.64+0x40], R42 ;  /* 0x0000402a06001986 */ /* 0x000fe2000c101524 */
[----:B------:R-:W-:Y:S02]  /*3f80*/  F2FP.F16.F32.PACK_AB R43, RZ, R43 ;  /* 0x0000002bff2b723e */ /* 0x000fe400000000ff */
[----:B------:R-:W-:Y:S02]  /*3f90*/  F2FP.F16.F32.PACK_AB R44, RZ, R44 ;  /* 0x0000002cff2c723e */ /* 0x000fe400000000ff */
[C---:B------:R-:W-:Y:S01]  /*3fa0*/  ISETP.GT.AND P4, PT, R0.reuse, 0x8, P4 ;  /* 0x000000080000780c */ /* 0x040fe20002784270 */
[----:B------:R-:W-:Y:S01]  /*3fb0*/  @P2 STG.E.U16 desc[UR36][R6.64+0x42], R43 ;  /* 0x0000422b06002986 */ /* 0x000fe2000c101524 */
[----:B------:R-:W-:Y:S02]  /*3fc0*/  F2FP.F16.F32.PACK_AB R45, RZ, R45 ;  /* 0x0000002dff2d723e */ /* 0x000fe400000000ff */
[----:B------:R-:W-:Y:S01]  /*3fd0*/  ISETP.GT.AND P2, PT, R3, 0x31, PT ;  /* 0x000000310300780c */ /* 0x000fe20003f44270 */
[----:B------:R-:W-:Y:S01]  /*3fe0*/  @P5 STG.E.U16 desc[UR36][R4.64+0x50], R44 ;  /* 0x0000502c04005986 */ /* 0x000fe2000c101524 */
[----:B------:R-:W-:-:S02]  /*3ff0*/  ISETP.GT.AND P5, PT, R0, 0x8, P0 ;  /* 0x000000080000780c */ /* 0x000fc400007a4270 */
[C---:B------:R-:W-:Y:S01]  /*4000*/  ISETP.GT.AND P1, PT, R3.reuse, 0x38, PT ;  /* 0x000000380300780c */ /* 0x040fe20003f24270 */
[----:B------:R-:W-:Y:S01]  /*4010*/  @P3 STG.E.U16 desc[UR36][R4.64+0x52], R45 ;  /* 0x0000522d04003986 */ /* 0x000fe2000c101524 */
[C---:B------:R-:W-:Y:S02]  /*4020*/  ISETP.GT.AND P3, PT, R3.reuse, 0x30, PT ;  /* 0x000000300300780c */ /* 0x040fe40003f64270 */
[----:B------:R-:W-:Y:S01]  /*4030*/  ISETP.GT.AND P0, PT, R3, 0x39, PT ;  /* 0x000000390300780c */ /* 0x000fe20003f04270 */
[----:B------:R-:W-:Y:S01]  /*4040*/  @P4 IMAD.MOV.U32 R2, RZ, RZ, R6 ;  /* 0x000000ffff024224 */ /* 0x000fe200078e0006 */
[----:B------:R-:W-:Y:S01]  /*4050*/  F2FP.F16.F32.PACK_AB R46, RZ, R46 ;  /* 0x0000002eff2e723e */ /* 0x000fe200000000ff */
[----:B------:R-:W-:Y:S01]  /*4060*/  @P4 IMAD.MOV.U32 R3, RZ, RZ, R7 ;  /* 0x000000ffff034224 */ /* 0x000fe200078e0007 */
[----:B------:R-:W-:Y:S02]  /*4070*/  F2FP.F16.F32.PACK_AB R47, RZ, R47 ;  /* 0x0000002fff2f723e */ /* 0x000fe400000000ff */
[----:B------:R-:W-:-:S02]  /*4080*/  F2FP.F16.F32.PACK_AB R48, RZ, R48 ;  /* 0x00000030ff30723e */ /* 0x000fc400000000ff */
[----:B------:R1:W-:Y:S01]  /*4090*/  @P4 STG.E.U16 desc[UR36][R2.64+0x50], R46 ;  /* 0x0000502e02004986 */ /* 0x0003e2000c101524 */
[C---:B------:R-:W-:Y:S02]  /*40a0*/  ISETP.GT.AND P4, PT, R0.reuse, RZ, P2 ;  /* 0x000000ff0000720c */ /* 0x040fe40001784270 */
[----:B------:R-:W-:Y:S02]  /*40b0*/  F2FP.F16.F32.PACK_AB R49, RZ, R49 ;  /* 0x00000031ff31723e */ /* 0x000fe400000000ff */
[----:B------:R-:W-:Y:S02]  /*40c0*/  ISETP.GT.AND P2, PT, R0, 0x8, P2 ;  /* 0x000000080000780c */ /* 0x000fe40001744270 */
[----:B------:R-:W-:Y:S02]  /*40d0*/  F2FP.F16.F32.PACK_AB R50, RZ, R50 ;  /* 0x00000032ff32723e */ /* 0x000fe400000000ff */
[----:B------:R-:W-:Y:S02]  /*40e0*/  F2FP.F16.F32.PACK_AB R51, RZ, R51 ;  /* 0x00000033ff33723e */ /* 0x000fe400000000ff */
[----:B------:R-:W-:Y:S01]  /*40f0*/  F2FP.F16.F32.PACK_AB R52, RZ, R52 ;  /* 0x00000034ff34723e */ /* 0x000fe200000000ff */
[----:B-1----:R-:W-:Y:S01]  /*4100*/  @P5 IMAD.MOV.U32 R2, RZ, RZ, R6 ;  /* 0x000000ffff025224 */ /* 0x002fe200078e0006 */
[----:B------:R-:W-:Y:S01]  /*4110*/  F2FP.F16.F32.PACK_AB R53, RZ, R53 ;  /* 0x00000035ff35723e */ /* 0x000fe200000000ff */
[----:B------:R-:W-:Y:S01]  /*4120*/  @P5 IMAD.MOV.U32 R3, RZ, RZ, R7 ;  /* 0x000000ffff035224 */ /* 0x000fe200078e0007 */
[----:B------:R-:W-:-:S02]  /*4130*/  F2FP.F16.F32.PACK_AB R54, RZ, R54 ;  /* 0x00000036ff36723e */ /* 0x000fc400000000ff */
[----:B------:R-:W-:Y:S02]  /*4140*/  F2FP.F16.F32.PACK_AB R55, RZ, R55 ;  /* 0x00000037ff37723e */ /* 0x000fe400000000ff */
[----:B------:R1:W-:Y:S01]  /*4150*/  @P5 STG.E.U16 desc[UR36][R2.64+0x52], R47 ;  /* 0x0000522f02005986 */ /* 0x0003e2000c101524 */
[C---:B------:R-:W-:Y:S02]  /*4160*/  ISETP.GT.AND P5, PT, R0.reuse, RZ, P3 ;  /* 0x000000ff0000720c */ /* 0x040fe40001fa4270 */
[----:B------:R-:W-:-:S11]  /*4170*/  ISETP.GT.AND P3, PT, R0, 0x8, P3 ;  /* 0x000000080000780c */ /* 0x000fd60001f64270 */
[----:B-1----:R-:W-:Y:S02]  /*4180*/  @P5 IMAD.MOV.U32 R2, RZ, RZ, R4 ;  /* 0x000000ffff025224 */ /* 0x002fe400078e0004 */
[----:B------:R-:W-:-:S05]  /*4190*/  @P5 IMAD.MOV.U32 R3, RZ, RZ, R5 ;  /* 0x000000ffff035224 */ /* 0x000fca00078e0005 */
[----:B------:R1:W-:Y:S01]  /*41a0*/  @P5 STG.E.U16 desc[UR36][R2.64+0x60], R48 ;  /* 0x0000603002005986 */ /* 0x0003e2000c101524 */
[C---:B------:R-:W-:Y:S02]  /*41b0*/  ISETP.GT.AND P5, PT, R0.reuse, RZ, P0 ;  /* 0x000000ff0000720c */ /* 0x040fe400007a4270 */
[----:B------:R-:W-:Y:S01]  /*41c0*/  ISETP.GT.AND P0, PT, R0, 0x8, P0 ;  /* 0x000000080000780c */ /* 0x000fe20000704270 */
[----:B-1----:R-:W-:Y:S02]  /*41d0*/  @P4 IMAD.MOV.U32 R2, RZ, RZ, R4 ;  /* 0x000000ffff024224 */ /* 0x002fe400078e0004 */
[----:B------:R-:W-:-:S05]  /*41e0*/  @P4 IMAD.MOV.U32 R3, RZ, RZ, R5 ;  /* 0x000000ffff034224 */ /* 0x000fca00078e0005 */
[----:B------:R1:W-:Y:S01]  /*41f0*/  @P4 STG.E.U16 desc[UR36][R2.64+0x62], R49 ;  /* 0x0000623102004986 */ /* 0x0003e2000c101524 */
[C---:B------:R-:W-:Y:S02]  /*4200*/  ISETP.GT.AND P4, PT, R0.reuse, RZ, P1 ;  /* 0x000000ff0000720c */ /* 0x040fe40000f84270 */
[----:B------:R-:W-:Y:S01]  /*4210*/  ISETP.GT.AND P1, PT, R0, 0x8, P1 ;  /* 0x000000080000780c */ /* 0x000fe20000f24270 */
[----:B-1----:R-:W-:Y:S02]  /*4220*/  @P3 IMAD.MOV.U32 R2, RZ, RZ, R6 ;  /* 0x000000ffff023224 */ /* 0x002fe400078e0006 */
[----:B------:R-:W-:-:S05]  /*4230*/  @P3 IMAD.MOV.U32 R3, RZ, RZ, R7 ;  /* 0x000000ffff033224 */ /* 0x000fca00078e0007 */
[----:B------:R1:W-:Y:S02]  /*4240*/  @P3 STG.E.U16 desc[UR36][R2.64+0x60], R50 ;  /* 0x0000603202003986 */ /* 0x0003e4000c101524 */
[----:B-1----:R-:W-:Y:S02]  /*4250*/  @P2 IMAD.MOV.U32 R2, RZ, RZ, R6 ;  /* 0x000000ffff022224 */ /* 0x002fe400078e0006 */
[----:B------:R-:W-:-:S05]  /*4260*/  @P2 IMAD.MOV.U32 R3, RZ, RZ, R7 ;  /* 0x000000ffff032224 */ /* 0x000fca00078e0007 */
[----:B------:R1:W-:Y:S02]  /*4270*/  @P2 STG.E.U16 desc[UR36][R2.64+0x62], R51 ;  /* 0x0000623302002986 */ /* 0x0003e4000c101524 */
[----:B-1----:R-:W-:Y:S02]  /*4280*/  @P4 IMAD.MOV.U32 R2, RZ, RZ, R4 ;  /* 0x000000ffff024224 */ /* 0x002fe400078e0004 */
[----:B------:R-:W-:-:S05]  /*4290*/  @P4 IMAD.MOV.U32 R3, RZ, RZ, R5 ;  /* 0x000000ffff034224 */ /* 0x000fca00078e0005 */
[----:B------:R1:W-:Y:S04]  /*42a0*/  @P4 STG.E.U16 desc[UR36][R2.64+0x70], R52 ;  /* 0x0000703402004986 */ /* 0x0003e8000c101524 */
[----:B------:R2:W-:Y:S01]  /*42b0*/  @P5 STG.E.U16 desc[UR36][R4.64+0x72], R53 ;  /* 0x0000723504005986 */ /* 0x0005e2000c101524 */
[----:B-1----:R-:W-:Y:S02]  /*42c0*/  @P1 IMAD.MOV.U32 R2, RZ, RZ, R6 ;  /* 0x000000ffff021224 */ /* 0x002fe400078e0006 */
[----:B------:R-:W-:-:S05]  /*42d0*/  @P1 IMAD.MOV.U32 R3, RZ, RZ, R7 ;  /* 0x000000ffff031224 */ /* 0x000fca00078e0007 */
[----:B------:R2:W-:Y:S04]  /*42e0*/  @P1 STG.E.U16 desc[UR36][R2.64+0x70], R54 ;  /* 0x0000703602001986 */ /* 0x0005e8000c101524 */
[----:B------:R2:W-:Y:S02]  /*42f0*/  @P0 STG.E.U16 desc[UR36][R6.64+0x72], R55 ;  /* 0x0000723706000986 */ /* 0x0005e4000c101524 */
.L_x_94:
[----:B------:R-:W-:Y:S05]  /*4300*/  BSYNC B0 ;  /* 0x0000000000007941 */ /* 0x000fea0003800000 */
.L_x_32:
[----:B0-2---:R-:W2:Y:S01]  /*4310*/  LDL.64 R2, [R1] ;  /* 0x0000000001027983 */ /* 0x005ea20000100a00 */
[----:B------:R-:W-:Y:S01]  /*4320*/  ULDC.64 UR4, c[0x0][0x650] ;  /* 0x0001940000047ab9 */ /* 0x000fe20000000a00 */
[----:B------:R0:W-:Y:S01]  /*4330*/  SYNCS.ARRIVE.TRANS64.A1T0 RZ, [R64+UR47], RZ ;  /* 0x000000ff40ff79a7 */ /* 0x0001e2000810002f */
[----:B------:R-:W-:Y:S01]  /*4340*/  PRMT R0, RZ, 0x7610, R0 ;  /* 0x00007610ff007816 */ /* 0x000fe20000000000 */
[----:B-----5:R-:W-:Y:S02]  /*4350*/  IMAD.MOV.U32 R19, RZ, RZ, -0x1 ;  /* 0xffffffffff137424 */ /* 0x020fe400078e00ff */
[----:B------:R-:W-:Y:S01]  /*4360*/  IMAD.MOV.U32 R22, RZ, RZ, -0x1 ;  /* 0xffffffffff167424 */ /* 0x000fe200078e00ff */
[----:B--2---:R-:W-:-:S04]  /*4370*/  LEA R18, P0, R2, R18, 0x1 ;  /* 0x0000001202127211 */ /* 0x004fc800078008ff */
[----:B------:R-:W-:Y:S01]  /*4380*/  LEA.HI.X R17, R2, R17, R23, 0x1, P0 ;  /* 0x0000001102117211 */ /* 0x000fe200000f0c17 */
[----:B------:R-:W-:Y:S01]  /*4390*/  IMAD.MOV.U32 R2, RZ, RZ, -0x1 ;  /* 0xffffffffff027424 */ /* 0x000fe200078e00ff */
[----:B------:R-:W-:-:S04]  /*43a0*/  ISETP.GE.U32.AND P0, PT, R18, UR4, PT ;  /* 0x0000000412007c0c */ /* 0x000fc8000bf06070 */
[----:B------:R-:W-:-:S13]  /*43b0*/  ISETP.GE.U32.AND.EX P0, PT, R17, UR5, PT, P0 ;  /* 0x0000000511007c0c */ /* 0x000fda000bf06100 */
[----:B0-----:R-:W-:Y:S05]  /*43c0*/  @P0 BRA `(.L_x_95) ;  /* 0x0000000400700947 */ /* 0x001fea0003800000 */
[----:B-1----:R-:W0:Y:S01]  /*43d0*/  S2R R10, SR_CTAID.X ;  /* 0x00000000000a7919 */ /* 0x002e220000002500 */
[----:B---34-:R-:W1:Y:S01]  /*43e0*/  LDC.64 R8, c[0x0][0x628] ;  /* 0x00018a00ff087b82 */ /* 0x018e620000000a00 */
[----:B------:R-:W-:Y:S01]  /*43f0*/  ULDC UR4, c[0x0][0x150] ;  /* 0x0000540000047ab9 */ /* 0x000fe20000000800 */
[----:B------:R-:W-:Y:S01]  /*4400*/  IMAD.MOV.U32 R6, RZ, RZ, R18 ;  /* 0x000000ffff067224 */ /* 0x000fe200078e0012 */
[----:B------:R-:W2:Y:S01]  /*4410*/  S2R R20, SR_CTAID.Y ;  /* 0x0000000000147919 */ /* 0x000ea20000002600 */
[----:B------:R-:W-:-:S04]  /*4420*/  IMAD.MOV.U32 R7, RZ, RZ, R17 ;  /* 0x000000ffff077224 */ /* 0x000fc800078e0011 */
[----:B------:R-:W3:Y:S08]  /*4430*/  LDC R15, c[0x0][0x144] ;  /* 0x00005100ff0f7b82 */ /* 0x000ef00000000800 */
[----:B------:R-:W4:Y:S08]  /*4440*/  LDC R0, c[0x0][0x630] ;  /* 0x00018c00ff007b82 */ /* 0x000f300000000800 */
[----:B------:R-:W2:Y:S01]  /*4450*/  LDC.64 R12, c[0x0][0x620] ;  /* 0x00018800ff0c7b82 */ /* 0x000ea20000000a00 */
[----:B-1----:R-:W-:-:S04]  /*4460*/  ISETP.NE.U32.AND P0, PT, R8, RZ, PT ;  /* 0x000000ff0800720c */ /* 0x002fc80003f05070 */
[----:B------:R-:W-:Y:S02]  /*4470*/  ISETP.NE.AND.EX P0, PT, R9, RZ, PT, P0 ;  /* 0x000000ff0900720c */ /* 0x000fe40003f05300 */
[----:B0-----:R-:W-:-:S05]  /*4480*/  I2FP.F32.U32 R2, R10 ;  /* 0x0000000a00027245 */ /* 0x001fca0000201000 */
[----:B------:R-:W-:-:S04]  /*4490*/  FMUL R2, R2, UR4 ;  /* 0x0000000402027c20 */ /* 0x000fc80008400000 */
[----:B------:R0:W1:Y:S02]  /*44a0*/  F2I.U32.TRUNC.NTZ R14, R2 ;  /* 0x00000002000e7305 */ /* 0x000064000020f000 */
[----:B---34-:R-:W-:Y:S05]  /*44b0*/  @!P0 BRA `(.L_x_96) ;  /* 0x0000000000288947 */ /* 0x018fea0003800000 */
[----:B------:R-:W3:Y:S02]  /*44c0*/  LDC R3, c[0x0][0x634] ;  /* 0x00018d00ff037b82 */ /* 0x000ee40000000800 */
[----:B---3--:R-:W-:-:S05]  /*44d0*/  IADD3 R7, P0, R18, R3, RZ ;  /* 0x0000000312077210 */ /* 0x008fca0007f1e0ff */
[----:B------:R-:W-:-:S04]  /*44e0*/  IMAD.X R11, RZ, RZ, R17, P0 ;  /* 0x000000ffff0b7224 */ /* 0x000fc800000e0611 */
[----:B0-----:R-:W-:-:S04]  /*44f0*/  IMAD.WIDE.U32 R2, R11, R8, RZ ;  /* 0x000000080b027225 */ /* 0x001fc800078e00ff */
[----:B------:R-:W-:-:S04]  /*4500*/  IMAD.WIDE.U32 R4, P0, R7, R9, R2 ;  /* 0x0000000907047225 */ /* 0x000fc80007800002 */
[----:B------:R-:W-:-:S04]  /*4510*/  IMAD.WIDE.U32 R2, R7, R8, RZ ;  /* 0x0000000807027225 */ /* 0x000fc800078e00ff */
[----:B------:R-:W-:Y:S01]  /*4520*/  IMAD.X R7, RZ, RZ, RZ, P0 ;  /* 0x000000ffff077224 */ /* 0x000fe200000e06ff */
[----:B------:R-:W-:Y:S01]  /*4530*/  IADD3 RZ, P0, R3, R4, RZ ;  /* 0x0000000403ff7210 */ /* 0x000fe20007f1e0ff */
[----:B------:R-:W-:-:S04]  /*4540*/  IMAD.MOV.U32 R6, RZ, RZ, R5 ;  /* 0x000000ffff067224 */ /* 0x000fc800078e0005 */
[----:B------:R-:W-:-:S08]  /*4550*/  IMAD.WIDE.U32.X R6, R11, R9, R6, P0 ;  /* 0x000000090b067225 */ /* 0x000fd000000e0406 */
.L_x_96:
[----:B------:R-:W3:Y:S01]  /*4560*/  LDC.64 R26, c[0x0][0x640] ;  /* 0x00019000ff1a7b82 */ /* 0x000ee20000000a00 */
[-C--:B------:R-:W-:Y:S01]  /*4570*/  SHF.R.U64 R11, R6, R0.reuse, R7 ;  /* 0x00000000060b7219 */ /* 0x080fe20000001207 */
[----:B------:R-:W-:Y:S01]  /*4580*/  IMAD.MOV.U32 R19, RZ, RZ, R17 ;  /* 0x000000ffff137224 */ /* 0x000fe200078e0011 */
[----:B------:R-:W-:Y:S01]  /*4590*/  SHF.R.U32.HI R0, RZ, R0, R7 ;  /* 0x00000000ff007219 */ /* 0x000fe20000011607 */
[----:B-1----:R-:W-:Y:S01]  /*45a0*/  IMAD.MOV R14, RZ, RZ, -R14 ;  /* 0x000000ffff0e7224 */ /* 0x002fe200078e0a0e */
[----:B------:R-:W-:Y:S01]  /*45b0*/  IADD3 R5, P0, RZ, -R11, RZ ;  /* 0x8000000bff057210 */ /* 0x000fe20007f1e0ff */
[----:B------:R-:W-:Y:S01]  /*45c0*/  ULDC UR4, c[0x0][0x154] ;  /* 0x0000550000047ab9 */ /* 0x000fe20000000800 */
[----:B------:R-:W-:Y:S01]  /*45d0*/  IMAD.MOV.U32 R7, RZ, RZ, 0x1 ;  /* 0x00000001ff077424 */ /* 0x000fe200078e00ff */
[----:B------:R-:W1:Y:S01]  /*45e0*/  LDC R4, c[0x0][0x618] ;  /* 0x00018600ff047b82 */ /* 0x000e620000000800 */
[----:B------:R-:W-:Y:S02]  /*45f0*/  IMAD R22, R15, R14, R10 ;  /* 0x0000000e0f167224 */ /* 0x000fe400078e020a */
[----:B------:R-:W-:-:S04]  /*4600*/  IMAD.X R3, RZ, RZ, ~R0, P0 ;  /* 0x000000ffff037224 */ /* 0x000fc800000e0e00 */
[-C--:B--2---:R-:W-:Y:S01]  /*4610*/  IMAD R0, R3, R12.reuse, RZ ;  /* 0x0000000c03007224 */ /* 0x084fe200078e02ff */
[----:B------:R-:W2:Y:S01]  /*4620*/  LDC R6, c[0x0][0x608] ;  /* 0x00018200ff067b82 */ /* 0x000ea20000000800 */
[----:B0-----:R-:W-:-:S04]  /*4630*/  IMAD.WIDE.U32 R2, R5, R12, R18 ;  /* 0x0000000c05027225 */ /* 0x001fc800078e0012 */
[----:B------:R-:W-:Y:S01]  /*4640*/  IMAD R5, R5, R13, R0 ;  /* 0x0000000d05057224 */ /* 0x000fe200078e0200 */
[----:B------:R-:W-:Y:S02]  /*4650*/  I2FP.F32.U32 R0, R20 ;  /* 0x0000001400007245 */ /* 0x000fe40000201000 */
[----:B------:R-:W0:Y:S01]  /*4660*/  LDC R24, c[0x0][0x658] ;  /* 0x00019600ff187b82 */ /* 0x000e220000000800 */
[----:B------:R-:W-:Y:S01]  /*4670*/  IMAD.IADD R3, R3, 0x1, R5 ;  /* 0x0000000103037824 */ /* 0x000fe200078e0205 */
[----:B---3--:R-:W-:Y:S01]  /*4680*/  ISETP.NE.U32.AND P0, PT, R26, RZ, PT ;  /* 0x000000ff1a00720c */ /* 0x008fe20003f05070 */
[----:B------:R-:W-:Y:S01]  /*4690*/  FMUL R0, R0, UR4 ;  /* 0x0000000400007c20 */ /* 0x000fe20008400000 */
[----:B------:R-:W-:Y:S02]  /*46a0*/  IMAD.MOV.U32 R5, RZ, RZ, -0x1 ;  /* 0xffffffffff057424 */ /* 0x000fe400078e00ff */
[----:B------:R-:W-:Y:S01]  /*46b0*/  ISETP.NE.AND.EX P0, PT, R27, RZ, PT, P0 ;  /* 0x000000ff1b00720c */ /* 0x000fe20003f05300 */
[----:B------:R3:W4:Y:S01]  /*46c0*/  F2I.U32.TRUNC.NTZ R12, R0 ;  /* 0x00000000000c7305 */ /* 0x000722000020f000 */
[----:B------:R-:W3:Y:S01]  /*46d0*/  LDC R15, c[0x0][0x148] ;  /* 0x00005200ff0f7b82 */ /* 0x000ee20000000800 */
[----:B-1----:R-:W-:-:S02]  /*46e0*/  SHF.R.U64 R10, R2, R4, R3 ;  /* 0x00000004020a7219 */ /* 0x002fc40000001203 */
[----:B------:R-:W-:-:S05]  /*46f0*/  SHF.R.U32.HI R3, RZ, R4, R3 ;  /* 0x00000004ff037219 */ /* 0x000fca0000011603 */
[----:B------:R-:W1:Y:S01]  /*4700*/  LDC R14, c[0x0][0x600] ;  /* 0x00018000ff0e7b82 */ /* 0x000e620000000800 */
[-CC-:B--2---:R-:W-:Y:S02]  /*4710*/  SHF.R.U64 R8, R10, R6.reuse, R3.reuse ;  /* 0x000000060a087219 */ /* 0x184fe40000001203 */
[----:B------:R-:W-:-:S05]  /*4720*/  SHF.R.U32.HI R3, RZ, R6, R3 ;  /* 0x00000006ff037219 */ /* 0x000fca0000011603 */
[----:B------:R-:W2:Y:S01]  /*4730*/  LDC R21, c[0x0][0x648] ;  /* 0x00019200ff157b82 */ /* 0x000ea20000000800 */
[-CC-:B0-----:R-:W-:Y:S02]  /*4740*/  SHF.R.U64 R13, R8, R24.reuse, R3.reuse ;  /* 0x00000018080d7219 */ /* 0x181fe40000001203 */
[-C--:B------:R-:W-:Y:S02]  /*4750*/  SHF.L.U32 R5, R5, R24.reuse, RZ ;  /* 0x0000001805057219 */ /* 0x080fe400000006ff */
[-C--:B------:R-:W-:Y:S01]  /*4760*/  SHF.R.U32.HI R3, RZ, R24.reuse, R3 ;  /* 0x00000018ff037219 */ /* 0x080fe20000011603 */
[----:B------:R-:W-:Y:S01]  /*4770*/  IMAD.MOV.U32 R2, RZ, RZ, R13 ;  /* 0x000000ffff027224 */ /* 0x000fe200078e000d */
[----:B------:R-:W-:Y:S01]  /*4780*/  SHF.L.U32 R24, R7, R24, RZ ;  /* 0x0000001807187219 */ /* 0x000fe200000006ff */
[----:B------:R-:W0:Y:S01]  /*4790*/  LDC R25, c[0x0][0x638] ;  /* 0x00018e00ff197b82 */ /* 0x000e220000000800 */
[----:B------:R-:W-:-:S07]  /*47a0*/  LOP3.LUT R19, RZ, R5, RZ, 0x33, !PT ;  /* 0x00000005ff137212 */ /* 0x000fce00078e33ff */
[----:B------:R-:W0:Y:S01]  /*47b0*/  LDC R28, c[0x0][0x610] ;  /* 0x00018400ff1c7b82 */ /* 0x000e220000000800 */
[----:B----4-:R-:W-:Y:S05]  /*47c0*/  @!P0 BRA `(.L_x_97) ;  /* 0x0000000000288947 */ /* 0x010fea0003800000 */
[----:B---3--:R-:W3:Y:S02]  /*47d0*/  LDC R0, c[0x0][0x64c] ;  /* 0x00019300ff007b82 */ /* 0x008ee40000000800 */
[----:B---3--:R-:W-:-:S05]  /*47e0*/  IADD3 R7, P0, R13, R0, RZ ;  /* 0x000000000d077210 */ /* 0x008fca0007f1e0ff */
        /* <DEDUP_REMOVED lines=8> */
.L_x_97:
[----:B------:R-:W4:Y:S01]  /*4870*/  LDC R4, c[0x0][0x65c] ;  /* 0x00019700ff047b82 */ /* 0x000f220000000800 */
[----:B--23--:R-:W-:Y:S01]  /*4880*/  SHF.R.U64 R0, R2, R21, R3 ;  /* 0x0000001502007219 */ /* 0x00cfe20000001203 */
[----:B-1----:R-:W-:Y:S01]  /*4890*/  VIADD R3, R14, 0xffffffff ;  /* 0xffffffff0e037836 */ /* 0x002fe20000000000 */
[----:B------:R-:W-:Y:S01]  /*48a0*/  LOP3.LUT R19, R8, R19, RZ, 0xc0, !PT ;  /* 0x0000001308137212 */ /* 0x000fe200078ec0ff */
[----:B------:R-:W-:Y:S02]  /*48b0*/  IMAD.MOV R12, RZ, RZ, -R12 ;  /* 0x000000ffff0c7224 */ /* 0x000fe400078e0a0c */
[----:B------:R-:W-:Y:S01]  /*48c0*/  IMAD.MOV R2, RZ, RZ, -R0 ;  /* 0x000000ffff027224 */ /* 0x000fe200078e0a00 */
[----:B------:R-:W-:Y:S01]  /*48d0*/  LOP3.LUT R3, R10, R3, RZ, 0xc0, !PT ;  /* 0x000000030a037212 */ /* 0x000fe200078ec0ff */
[----:B------:R-:W-:Y:S02]  /*48e0*/  IMAD R19, R24, R0, R19 ;  /* 0x0000000018137224 */ /* 0x000fe400078e0213 */
[----:B0-----:R-:W-:-:S04]  /*48f0*/  IMAD R0, R2, R25, R13 ;  /* 0x0000001902007224 */ /* 0x001fc800078e020d */
[----:B------:R-:W-:Y:S01]  /*4900*/  IMAD R2, R0, R14, R3 ;  /* 0x0000000e00027224 */ /* 0x000fe200078e0203 */
[----:B----4-:R-:W-:Y:S01]  /*4910*/  ISETP.NE.AND P0, PT, R4, 0x1, PT ;  /* 0x000000010400780c */ /* 0x010fe20003f05270 */
[----:B------:R-:W-:-:S05]  /*4920*/  IMAD.MOV.U32 R4, RZ, RZ, 0x1 ;  /* 0x00000001ff047424 */ /* 0x000fca00078e00ff */
[----:B------:R-:W-:-:S07]  /*4930*/  PRMT R0, R4, 0x7610, R0 ;  /* 0x0000761004007816 */ /* 0x000fce0000000000 */
[----:B------:R-:W-:-:S04]  /*4940*/  @P0 IMAD R22, R15, R12, R20 ;  /* 0x0000000c0f160224 */ /* 0x000fc800078e0214 */
[----:B------:R-:W-:-:S05]  /*4950*/  IMAD R19, R19, R28, R22 ;  /* 0x0000001c13137224 */ /* 0x000fca00078e0216 */
[----:B------:R-:W-:Y:S02]  /*4960*/  SEL R22, R2, R19, !P0 ;  /* 0x0000001302167207 */ /* 0x000fe40004000000 */
[----:B------:R-:W-:Y:S01]  /*4970*/  SEL R19, R19, R2, !P0 ;  /* 0x0000000213137207 */ /* 0x000fe20004000000 */
[----:B------:R-:W-:-:S07]  /*4980*/  IMAD.MOV.U32 R2, RZ, RZ, R11 ;  /* 0x000000ffff027224 */ /* 0x000fce00078e000b */
.L_x_95:
[----:B------:R-:W-:Y:S02]  /*4990*/  LOP3.LUT P0, RZ, R0, 0xff, RZ, 0xc0, !PT ;  /* 0x000000ff00ff7812 */ /* 0x000fe4000780c0ff */
[----:B------:R-:W-:-:S11]  /*49a0*/  LOP3.LUT R71, R71, 0x1, RZ, 0x3c, !PT ;  /* 0x0000000147477812 */ /* 0x000fd600078e3cff */
[----:B------:R-:W-:Y:S05]  /*49b0*/  @P0 BRA `(.L_x_98) ;  /* 0xffffffc800c40947 */ /* 0x000fea000383ffff */
[----:B------:R-:W-:Y:S05]  /*49c0*/  EXIT ;  /* 0x000000000000794d */ /* 0x000fea0003800000 */
.L_x_13:
[----:B------:R-:W-:-:S08]  /*49d0*/  ISETP.NE.AND P0, PT, R0, RZ, PT ;  /* 0x000000ff0000720c */ /* 0x000fd00003f05270 */
[----:B0-----:R-:W0:-:S00]  /*49e0*/  USETMAXREG.DEALLOC.CTAPOOL 0x28 ;  /* 0x00000028000079c8 */ /* 0x001e0000080e0500 */
[----:B------:R-:W-:Y:S05]  /*49f0*/  @P0 EXIT ;  /* 0x000000000000094d */ /* 0x000fea0003800000 */
[----:B0-----:R-:W-:Y:S01]  /*4a00*/  LOP3.LUT P0, RZ, R8, 0xff, RZ, 0xc0, !PT ;  /* 0x000000ff08ff7812 */ /* 0x001fe2000780c0ff */
[----:B------:R-:W-:Y:S02]  /*4a10*/  IMAD.MOV.U32 R0, RZ, RZ, 0x1 ;  /* 0x00000001ff007424 */ /* 0x000fe400078e00ff */
[----:B------:R-:W-:-:S10]  /*4a20*/  IMAD.MOV.U32 R7, RZ, RZ, RZ ;  /* 0x000000ffff077224 */ /* 0x000fd400078e00ff */
[----:B------:R-:W-:Y:S05]  /*4a30*/  @!P0 BRA `(.L_x_99) ;  /* 0x0000000c00148947 */ /* 0x000fea0003800000 */
[----:B------:R-:W-:Y:S01]  /*4a40*/  LOP3.LUT P0, RZ, R4, 0x1f, RZ, 0xc0, !PT ;  /* 0x0000001f04ff7812 */ /* 0x000fe2000780c0ff */
[----:B------:R-:W-:Y:S01]  /*4a50*/  ULDC UR5, c[0x0][0x658] ;  /* 0x0001960000057ab9 */ /* 0x000fe20000000800 */
[----:B------:R-:W-:Y:S01]  /*4a60*/  UMOV UR6, 0xffffffff ;  /* 0xffffffff00067882 */ /* 0x000fe20000000000 */
[----:B------:R-:W-:Y:S01]  /*4a70*/  BSSY B0, `(.L_x_99) ;  /* 0x00000c1000007945 */ /* 0x000fe20003800000 */
[----:B------:R-:W-:Y:S01]  /*4a80*/  USHF.L.U32 UR6, UR6, UR5, URZ ;  /* 0x0000000506067299 */ /* 0x000fe2000800063f */
[C---:B------:R-:W-:Y:S01]  /*4a90*/  ISETP.NE.AND P2, PT, R3.reuse, RZ, PT ;  /* 0x000000ff0300720c */ /* 0x040fe20003f45270 */
[----:B------:R-:W-:Y:S01]  /*4aa0*/  IMAD.MOV.U32 R8, RZ, RZ, 0x1 ;  /* 0x00000001ff087424 */ /* 0x000fe200078e00ff */
[----:B------:R-:W-:Y:S01]  /*4ab0*/  ISETP.NE.OR P0, PT, R3, RZ, !P0 ;  /* 0x000000ff0300720c */ /* 0x000fe20004705670 */
[----:B------:R-:W-:Y:S01]  /*4ac0*/  IMAD.MOV.U32 R0, RZ, RZ, 0x1 ;  /* 0x00000001ff007424 */ /* 0x000fe200078e00ff */
[----:B------:R-:W-:Y:S01]  /*4ad0*/  LOP3.LUT R6, R16, 0x2, RZ, 0xfc, !PT ;  /* 0x0000000210067812 */ /* 0x000fe200078efcff */
[----:B------:R-:W-:Y:S01]  /*4ae0*/  IMAD.MOV.U32 R7, RZ, RZ, RZ ;  /* 0x000000ffff077224 */ /* 0x000fe200078e00ff */
[----:B------:R-:W-:Y:S01]  /*4af0*/  ULDC UR4, c[0x0][0x600] ;  /* 0x0001800000047ab9 */ /* 0x000fe20000000800 */
[----:B------:R-:W-:Y:S01]  /*4b00*/  UMOV UR7, 0x1 ;  /* 0x0000000100077882 */ /* 0x000fe20000000000 */
[----:B------:R-:W-:-:S02]  /*4b10*/  UIADD3 UR19, UR40, 0x1, URZ ;  /* 0x0000000128137890 */ /* 0x000fc4000fffe03f */
[----:B------:R-:W-:Y:S02]  /*4b20*/  UIADD3 UR15, UR4, -0x1, URZ ;  /* 0xffffffff040f7890 */ /* 0x000fe4000fffe03f */
[----:B------:R-:W-:Y:S02]  /*4b30*/  USHF.L.U32 UR17, UR7, UR5, URZ ;  /* 0x0000000507117299 */ /* 0x000fe4000800063f */
[----:B------:R-:W-:Y:S01]  /*4b40*/  ULOP3.LUT UR16, URZ, UR6, URZ, 0x33, !UPT ;  /* 0x000000063f107292 */ /* 0x000fe2000f8e333f */
[----:B------:R-:W-:-:S11]  /*4b50*/  ULDC.64 UR20, c[0x0][0x198] ;  /* 0x0000660000147ab9 */ /* 0x000fd60000000a00 */
.L_x_111:
[----:B------:R-:W-:-:S03]  /*4b60*/  UMOV UR4, 0xffffffff ;  /* 0xffffffff00047882 */ /* 0x000fc60000000000 */
[----:B------:R-:W-:Y:S05]  /*4b70*/  BRA.DIV UR4, `(.L_x_100) ;  /* 0x0000000e04fc7947 */ /* 0x000fea000b800000 */
[----:B------:R-:W-:-:S13]  /*4b80*/  ELECT P6, URZ, PT ;  /* 0x00000000003f782f */ /* 0x000fda00038c0000 */
.L_x_125:
[----:B------:R-:W0:Y:S01]  /*4b90*/  LDC R3, c[0x0][0x28c] ;  /* 0x0000a300ff037b82 */ /* 0x000e220000000800 */
[----:B------:R-:W-:Y:S01]  /*4ba0*/  BSSY B1, `(.L_x_101) ;  /* 0x0000035000017945 */ /* 0x000fe20003800000 */
[----:B0-----:R-:W-:-:S13]  /*4bb0*/  ISETP.LT.OR P6, PT, R3, 0x1, !P6 ;  /* 0x000000010300780c */ /* 0x001fda00077c1670 */
[----:B------:R-:W-:Y:S05]  /*4bc0*/  @P6 BRA `(.L_x_102) ;  /* 0x0000000000c86947 */ /* 0x000fea0003800000 */
[----:B------:R-:W-:Y:S02]  /*4bd0*/  IMAD.SHL.U32 R22, R22, 0x40, RZ ;  /* 0x0000004016167824 */ /* 0x000fe400078e00ff */
[----:B------:R-:W-:Y:S02]  /*4be0*/  IMAD.SHL.U32 R19, R19, 0x40, RZ ;  /* 0x0000004013137824 */ /* 0x000fe400078e00ff */
[----:B------:R-:W-:Y:S02]  /*4bf0*/  IMAD.MOV.U32 R12, RZ, RZ, RZ ;  /* 0x000000ffff0c7224 */ /* 0x000fe400078e00ff */
[----:B------:R-:W-:Y:S02]  /*4c00*/  IMAD.U32 R13, RZ, RZ, UR19 ;  /* 0x00000013ff0d7e24 */ /* 0x000fe4000f8e00ff */
[----:B------:R-:W-:Y:S02]  /*4c10*/  IMAD.MOV.U32 R3, RZ, RZ, R0 ;  /* 0x000000ffff037224 */ /* 0x000fe400078e0000 */
[----:B------:R-:W-:-:S07]  /*4c20*/  IMAD.MOV.U32 R4, RZ, RZ, R7 ;  /* 0x000000ffff047224 */ /* 0x000fce00078e0007 */
.L_x_106:
[----:B------:R-:W0:Y:S01]  /*4c30*/  S2R R10, SR_CgaCtaId ;  /* 0x00000000000a7919 */ /* 0x000e220000008800 */
[----:B------:R-:W-:Y:S01]  /*4c40*/  MOV R5, 0x400 ;  /* 0x0000040000057802 */ /* 0x000fe20000000f00 */
[----:B------:R-:W1:Y:S03]  /*4c50*/  @!P2 LDC R9, c[0x0][0x500] ;  /* 0x00014000ff09ab82 */ /* 0x000e660000000800 */
[----:B0-----:R-:W-:Y:S02]  /*4c60*/  LEA R11, R10, R5, 0x18 ;  /* 0x000000050a0b7211 */ /* 0x001fe400078ec0ff */
[----:B------:R-:W-:-:S03]  /*4c70*/  SHF.L.U32 R5, R3, 0x1f, RZ ;  /* 0x0000001f03057819 */ /* 0x000fc600000006ff */
[----:B------:R-:W-:-:S04]  /*4c80*/  IMAD R10, R4, 0x8, R11 ;  /* 0x00000008040a7824 */ /* 0x000fc800078e020b */
[----:B------:R-:W0:Y:S02]  /*4c90*/  SYNCS.PHASECHK.TRANS64.TRYWAIT P1, [R10+URZ+0x28], R5 ;  /* 0x000028050a0075a7 */ /* 0x000e24000802017f */
[----:B01----:R-:W-:Y:S05]  /*4ca0*/  @!P1 BRA `(.L_x_103) ;  /* 0x0000000c00d09947 */ /* 0x003fea0003800000 */
.L_x_126:
[----:B0-----:R-:W-:Y:S01]  /*4cb0*/  PRMT R5, R6, 0x9910, RZ ;  /* 0x0000991006057816 */ /* 0x001fe200000000ff */
[----:B------:R0:W-:Y:S03]  /*4cc0*/  @!P2 SYNCS.ARRIVE.TRANS64 RZ, [R10+URZ], R9 ;  /* 0x000000090affa9a7 */ /* 0x0001e6000800003f */
[----:B------:R-:W-:-:S13]  /*4cd0*/  ISETP.NE.AND P1, PT, R5, 0x2, PT ;  /* 0x000000020500780c */ /* 0x000fda0003f25270 */
[----:B0-----:R-:W-:Y:S05]  /*4ce0*/  @P1 BRA `(.L_x_104) ;  /* 0x0000000000041947 */ /* 0x001fea0003800000 */
[----:B------:R-:W-:Y:S01]  /*4cf0*/  BPT.TRAP 0x1 ;  /* 0x000000040000795c */ /* 0x000fe20000300000 */
.L_x_104:
[----:B------:R-:W-:Y:S05]  /*4d00*/  @P0 BRA `(.L_x_105) ;  /* 0x0000000000040947 */ /* 0x000fea0003800000 */
[----:B------:R-:W-:Y:S01]  /*4d10*/  BPT.TRAP 0x1 ;  /* 0x000000040000795c */ /* 0x000fe20000300000 */
.L_x_105:
[----:B------:R-:W-:Y:S01]  /*4d20*/  IMAD R11, R4, 0x2000, R11 ;  /* 0x00002000040b7824 */ /* 0x000fe200078e020b */
[----:B------:R-:W-:Y:S01]  /*4d30*/  R2UR UR9, R10 ;  /* 0x000000000a0972ca */ /* 0x000fe200000e0000 */
[----:B------:R-:W-:Y:S01]  /*4d40*/  VIADD R13, R13, 0xffffffff ;  /* 0xffffffff0d0d7836 */ /* 0x000fe20000000000 */
[----:B------:R-:W-:Y:S01]  /*4d50*/  UIADD3 UR4, UP0, UR20, 0xf0, URZ ;  /* 0x000000f014047890 */ /* 0x000fe2000ff1e03f */
[----:B------:R-:W-:Y:S01]  /*4d60*/  R2UR UR11, R19 ;  /* 0x00000000130b72ca */ /* 0x000fe200000e0000 */
[----:B------:R-:W-:Y:S01]  /*4d70*/  UIADD3 UR22, UP1, UR20, 0x1f0, URZ ;  /* 0x000001f014167890 */ /* 0x000fe2000ff3e03f */
[----:B------:R-:W-:Y:S01]  /*4d80*/  R2UR UR8, R11 ;  /* 0x000000000b0872ca */ /* 0x000fe200000e0000 */
[----:B------:R-:W-:Y:S01]  /*4d90*/  UIADD3.X UR5, URZ, UR21, URZ, UP0, !UPT ;  /* 0x000000153f057290 */ /* 0x000fe200087fe43f */
[----:B------:R-:W-:Y:S01]  /*4da0*/  R2UR UR10, R12 ;  /* 0x000000000c0a72ca */ /* 0x000fe200000e0000 */
[----:B------:R-:W-:Y:S01]  /*4db0*/  VIADD R4, R4, 0x1 ;  /* 0x0000000104047836 */ /* 0x000fe20000000000 */
[----:B------:R-:W-:Y:S01]  /*4dc0*/  R2UR UR12, R2 ;  /* 0x00000000020c72ca */ /* 0x000fe200000e0000 */
[----:B------:R-:W-:Y:S01]  /*4dd0*/  UIADD3.X UR23, URZ, UR21, URZ, UP1, !UPT ;  /* 0x000000153f177290 */ /* 0x000fe20008ffe43f */
[----:B------:R-:W-:Y:S01]  /*4de0*/  R2UR UR18, R22 ;  /* 0x00000000161272ca */ /* 0x000fe200000e0000 */
[----:B------:R-:W-:Y:S01]  /*4df0*/  UMOV UR6, 0x0 ;  /* 0x0000000000067882 */ /* 0x000fe20000000000 */
[----:B------:R-:W-:Y:S01]  /*4e00*/  ISETP.GT.AND P3, PT, R13, 0x1, PT ;  /* 0x000000010d00780c */ /* 0x000fe20003f64270 */
[----:B------:R-:W-:Y:S01]  /*4e10*/  UMOV UR7, 0x10000000 ;  /* 0x1000000000077882 */ /* 0x000fe20000000000 */
[----:B------:R-:W-:Y:S01]  /*4e20*/  ISETP.NE.AND P1, PT, R4, 0x5, PT ;  /* 0x000000050400780c */ /* 0x000fe20003f25270 */
[----:B------:R-:W-:-:S02]  /*4e30*/  VIADD R12, R12, 0x40 ;  /* 0x000000400c0c7836 */ /* 0x000fc40000000000 */
[----:B------:R-:W-:Y:S01]  /*4e40*/  UIADD3 UR13, UR8, 0x180, URZ ;  /* 0x00000180080d7890 */ /* 0x000fe2000fffe03f */
[----:B------:R-:W-:Y:S01]  /*4e50*/  SEL R10, RZ, 0x1, P1 ;  /* 0x00000001ff0a7807 */ /* 0x000fe20000800000 */
[----:B------:R-:W-:Y:S01]  /*4e60*/  UIADD3 UR14, UR8, 0xa180, URZ ;  /* 0x0000a180080e7890 */ /* 0x000fe2000fffe03f */
[----:B------:R-:W-:Y:S02]  /*4e70*/  SEL R4, R4, RZ, P1 ;  /* 0x000000ff04047207 */ /* 0x000fe40000800000 */
[----:B------:R-:W-:Y:S02]  /*4e80*/  LOP3.LUT R3, R3, R10, RZ, 0x3c, !PT ;  /* 0x0000000a03037212 */ /* 0x000fe400078e3cff */
[----:B------:R-:W-:Y:S02]  /*4e90*/  UMOV UR8, UR13 ;  /* 0x0000000d00087c82 */ /* 0x000fe40008000000 */
[----:B------:R0:W-:Y:S02]  /*4ea0*/  UTMALDG.3D [UR8], [UR4], desc[UR6] ;  /* 0x00000608040075b4 */ /* 0x0001e40008011000 */
[----:B0-----:R-:W-:Y:S01]  /*4eb0*/  UMOV UR8, UR14 ;  /* 0x0000000e00087c82 */ /* 0x001fe20008000000 */
[----:B------:R-:W-:-:S02]  /*4ec0*/  UMOV UR11, UR18 ;  /* 0x00000012000b7c82 */ /* 0x000fc40008000000 */
[----:B------:R0:W-:Y:S02]  /*4ed0*/  UTMALDG.3D [UR8], [UR22], desc[UR6] ;  /* 0x00000608160075b4 */ /* 0x0001e40008011000 */
[----:B0-----:R-:W-:Y:S05]  /*4ee0*/  @P3 BRA `(.L_x_106) ;  /* 0xfffffffc00503947 */ /* 0x001fea000383ffff */
.L_x_102:
[----:B------:R-:W-:Y:S05]  /*4ef0*/  BSYNC B1 ;  /* 0x0000000000017941 */ /* 0x000fea0003800000 */
.L_x_101:
[----:B------:R-:W2:Y:S01]  /*4f00*/  LDL.64 R10, [R1] ;  /* 0x00000000010a7983 */ /* 0x000ea20000100a00 */
[----:B------:R-:W-:Y:S01]  /*4f10*/  LOP3.LUT P4, RZ, R8, 0xff, RZ, 0xc0, !PT ;  /* 0x000000ff08ff7812 */ /* 0x000fe2000788c0ff */
[----:B------:R-:W-:Y:S01]  /*4f20*/  VIADD R4, R7, UR40 ;  /* 0x0000002807047c36 */ /* 0x000fe20008000000 */
[----:B------:R-:W-:Y:S01]  /*4f30*/  ULDC.64 UR4, c[0x0][0x650] ;  /* 0x0001940000047ab9 */ /* 0x000fe20000000a00 */
[----:B------:R-:W-:Y:S01]  /*4f40*/  IMAD.U32 R7, RZ, RZ, UR40 ;  /* 0x00000028ff077e24 */ /* 0x000fe2000f8e00ff */
[----:B------:R-:W-:Y:S01]  /*4f50*/  UISETP.GE.U32.AND UP0, UPT, UR40, 0x5, UPT ;  /* 0x000000052800788c */ /* 0x000fe2000bf06070 */
[----:B------:R-:W-:Y:S01]  /*4f60*/  BSSY B1, `(.L_x_107) ;  /* 0x000006f000017945 */ /* 0x000fe20003800000 */
[----:B------:R-:W-:Y:S01]  /*4f70*/  ISETP.GT.U32.AND P1, PT, R4, 0x4, PT ;  /* 0x000000040400780c */ /* 0x000fe20003f24070 */
[----:B------:R-:W-:Y:S01]  /*4f80*/  IMAD.MOV.U32 R19, RZ, RZ, -0x1 ;  /* 0xffffffffff137424 */ /* 0x000fe200078e00ff */
[----:B------:R-:W-:Y:S01]  /*4f90*/  PRMT R8, RZ, 0x7610, R8 ;  /* 0x00007610ff087816 */ /* 0x000fe20000000008 */
[----:B------:R-:W-:Y:S01]  /*4fa0*/  IMAD.MOV.U32 R22, RZ, RZ, -0x1 ;  /* 0xffffffffff167424 */ /* 0x000fe200078e00ff */
[----:B------:R-:W-:-:S02]  /*4fb0*/  ISETP.LT.U32.AND P1, PT, R7, 0x5, P1 ;  /* 0x000000050700780c */ /* 0x000fc40000f21070 */
[----:B------:R-:W-:Y:S01]  /*4fc0*/  PLOP3.LUT P3, PT, PT, PT, UP0, 0x80, 0x0 ;  /* 0x000000000000781c */ /* 0x000fe20003f6f008 */
[----:B------:R-:W0:Y:S01]  /*4fd0*/  @P4 S2R R3, SR_CgaCtaId ;  /* 0x0000000000034919 */ /* 0x000e220000008800 */
[----:B------:R-:W-:-:S04]  /*4fe0*/  @P4 MOV R2, 0x400 ;  /* 0x0000040000024802 */ /* 0x000fc80000000f00 */
[----:B0-----:R-:W-:Y:S01]  /*4ff0*/  @P4 LEA R5, R3, R2, 0x18 ;  /* 0x0000000203054211 */ /* 0x001fe200078ec0ff */
[----:B------:R-:W-:-:S03]  /*5000*/  IMAD.WIDE.U32 R2, R4, -0x33333333, RZ ;  /* 0xcccccccd04027825 */ /* 0x000fc600078e00ff */
[----:B------:R0:W-:Y:S01]  /*5010*/  @P4 SYNCS.ARRIVE.TRANS64.A1T0 RZ, [R5+URZ+0x88], RZ ;  /* 0x000088ff05ff49a7 */ /* 0x0001e2000810003f */
[----:B------:R-:W-:Y:S01]  /*5020*/  IMAD.MOV.U32 R2, RZ, RZ, -0x1 ;  /* 0xffffffffff027424 */ /* 0x000fe200078e00ff */
[----:B0-----:R-:W-:Y:S02]  /*5030*/  SHF.R.U32.HI R5, RZ, 0x2, R3 ;  /* 0x00000002ff057819 */ /* 0x001fe40000011603 */
[----:B------:R-:W-:-:S03]  /*5040*/  SEL R3, RZ, 0x1, !P1 ;  /* 0x00000001ff037807 */ /* 0x000fc60004800000 */
[----:B------:R-:W-:Y:S01]  /*5050*/  IMAD R7, R5, -0x5, R4 ;  /* 0xfffffffb05077824 */ /* 0x000fe200078e0204 */
[----:B------:R-:W-:Y:S02]  /*5060*/  LOP3.LUT R0, R0, R3, RZ, 0x3c, !PT ;  /* 0x0000000300007212 */ /* 0x000fe400078e3cff */
[----:B------:R-:W-:Y:S02]  /*5070*/  PRMT R3, RZ, 0x7610, R3 ;  /* 0x00007610ff037816 */ /* 0x000fe40000000003 */
[----:B------:R-:W-:Y:S02]  /*5080*/  @P3 LOP3.LUT R0, R0, 0x1, R5, 0x78, !PT ;  /* 0x0000000100003812 */ /* 0x000fe400078e7805 */
[----:B--2---:R-:W-:-:S04]  /*5090*/  IADD3 R18, P4, R18, R10, RZ ;  /* 0x0000000a12127210 */ /* 0x004fc80007f9e0ff */
[----:B------:R-:W-:Y:S01]  /*50a0*/  ISETP.GE.U32.AND P1, PT, R18, UR4, PT ;  /* 0x0000000412007c0c */ /* 0x000fe2000bf26070 */
[----:B------:R-:W-:-:S05]  /*50b0*/  IMAD.X R17, R17, 0x1, R23, P4 ;  /* 0x0000000111117824 */ /* 0x000fca00020e0617 */
[----:B------:R-:W-:-:S13]  /*50c0*/  ISETP.GE.U32.AND.EX P1, PT, R17, UR5, PT, P1 ;  /* 0x0000000511007c0c */ /* 0x000fda000bf26110 */
[----:B------:R-:W-:Y:S05]  /*50d0*/  @P1 BRA `(.L_x_108) ;  /* 0x00000004005c1947 */ /* 0x000fea0003800000 */
[----:B------:R-:W0:Y:S01]  /*50e0*/  S2R R11, SR_CTAID.X ;  /* 0x00000000000b7919 */ /* 0x000e220000002500 */
[----:B------:R-:W-:Y:S01]  /*50f0*/  ULDC.64 UR4, c[0x0][0x628] ;  /* 0x00018a0000047ab9 */ /* 0x000fe20000000a00 */
[----:B------:R-:W1:Y:S01]  /*5100*/  LDC R12, c[0x0][0x144] ;  /* 0x00005100ff0c7b82 */ /* 0x000e620000000800 */
[----:B------:R-:W-:Y:S01]  /*5110*/  ISETP.NE.U32.AND P1, PT, RZ, UR4, PT ;  /* 0x00000004ff007c0c */ /* 0x000fe2000bf25070 */
[----:B------:R-:W2:Y:S01]  /*5120*/  S2R R9, SR_CTAID.Y ;  /* 0x0000000000097919 */ /* 0x000ea20000002600 */
[----:B------:R-:W-:Y:S01]  /*5130*/  ULDC UR6, c[0x0][0x150] ;  /* 0x0000540000067ab9 */ /* 0x000fe20000000800 */
[----:B------:R-:W-:Y:S01]  /*5140*/  ULDC UR7, c[0x0][0x630] ;  /* 0x00018c0000077ab9 */ /* 0x000fe20000000800 */
[----:B------:R-:W-:Y:S01]  /*5150*/  ISETP.NE.AND.EX P1, PT, RZ, UR5, PT, P1 ;  /* 0x00000005ff007c0c */ /* 0x000fe2000bf25310 */
[----:B------:R-:W-:Y:S01]  /*5160*/  IMAD.MOV.U32 R2, RZ, RZ, R18 ;  /* 0x000000ffff027224 */ /* 0x000fe200078e0012 */
[----:B0-----:R-:W-:-:S05]  /*5170*/  I2FP.F32.U32 R3, R11 ;  /* 0x0000000b00037245 */ /* 0x001fca0000201000 */
[----:B------:R-:W-:Y:S01]  /*5180*/  FMUL R14, R3, UR6 ;  /* 0x00000006030e7c20 */ /* 0x000fe20008400000 */
[----:B------:R-:W-:-:S05]  /*5190*/  IMAD.MOV.U32 R3, RZ, RZ, R17 ;  /* 0x000000ffff037224 */ /* 0x000fca00078e0011 */
[----:B--2---:R-:W-:Y:S05]  /*51a0*/  @!P1 BRA `(.L_x_109) ;  /* 0x0000000000289947 */ /* 0x004fea0003800000 */
[----:B------:R-:W-:Y:S02]  /*51b0*/  ULDC UR6, c[0x0][0x634] ;  /* 0x00018d0000067ab9 */ /* 0x000fe40000000800 */
[----:B------:R-:W-:-:S05]  /*51c0*/  IADD3 R3, P1, R18, UR6, RZ ;  /* 0x0000000612037c10 */ /* 0x000fca000ff3e0ff */
[----:B------:R-:W-:-:S04]  /*51d0*/  IMAD.X R13, RZ, RZ, R17, P1 ;  /* 0x000000ffff0d7224 */ /* 0x000fc800008e0611 */
[----:B------:R-:W-:-:S04]  /*51e0*/  IMAD.WIDE.U32 R4, R13, UR4, RZ ;  /* 0x000000040d047c25 */ /* 0x000fc8000f8e00ff */
[----:B------:R-:W-:-:S04]  /*51f0*/  IMAD.WIDE.U32 R4, P1, R3, UR5, R4 ;  /* 0x0000000503047c25 */ /* 0x000fc8000f820004 */
[----:B------:R-:W-:-:S04]  /*5200*/  IMAD.WIDE.U32 R2, R3, UR4, RZ ;  /* 0x0000000403027c25 */ /* 0x000fc8000f8e00ff */
[----:B------:R-:W-:Y:S01]  /*5210*/  IMAD.MOV.U32 R2, RZ, RZ, R5 ;  /* 0x000000ffff027224 */ /* 0x000fe200078e0005 */
[----:B------:R-:W-:Y:S01]  /*5220*/  IADD3 RZ, P3, R3, R4, RZ ;  /* 0x0000000403ff7210 */ /* 0x000fe20007f7e0ff */
[----:B------:R-:W-:-:S04]  /*5230*/  IMAD.X R3, RZ, RZ, RZ, P1 ;  /* 0x000000ffff037224 */ /* 0x000fc800008e06ff */
[----:B------:R-:W-:-:S08]  /*5240*/  IMAD.WIDE.U32.X R2, R13, UR5, R2, P3 ;  /* 0x000000050d027c25 */ /* 0x000fd000098e0402 */
.L_x_109:
[--C-:B------:R-:W-:Y:S01]  /*5250*/  SHF.R.U64 R10, R2, UR7, R3.reuse ;  /* 0x00000007020a7c19 */ /* 0x100fe20008001203 */
[----:B------:R-:W0:Y:S01]  /*5260*/  F2I.U32.TRUNC.NTZ R14, R14 ;  /* 0x0000000e000e7305 */ /* 0x000e22000020f000 */
[----:B------:R-:W-:Y:S01]  /*5270*/  SHF.R.U32.HI R2, RZ, UR7, R3 ;  /* 0x00000007ff027c19 */ /* 0x000fe20008011603 */
[----:B------:R-:W-:Y:S01]  /*5280*/  ULDC.64 UR4, c[0x0][0x620] ;  /* 0x0001880000047ab9 */ /* 0x000fe20000000a00 */
[----:B------:R-:W-:Y:S01]  /*5290*/  IADD3 R5, P1, RZ, -R10, RZ ;  /* 0x8000000aff057210 */ /* 0x000fe20007f3e0ff */
[----:B------:R-:W-:Y:S01]  /*52a0*/  IMAD.MOV.U32 R3, RZ, RZ, R17 ;  /* 0x000000ffff037224 */ /* 0x000fe200078e0011 */
[----:B------:R-:W-:-:S03]  /*52b0*/  ULDC.64 UR6, c[0x0][0x640] ;  /* 0x0001900000067ab9 */ /* 0x000fc60000000a00 */
[----:B------:R-:W-:Y:S01]  /*52c0*/  IMAD.X R2, RZ, RZ, ~R2, P1 ;  /* 0x000000ffff027224 */ /* 0x000fe200008e0e02 */
[----:B------:R-:W-:-:S03]  /*52d0*/  ISETP.NE.U32.AND P1, PT, RZ, UR6, PT ;  /* 0x00000006ff007c0c */ /* 0x000fc6000bf25070 */
[----:B------:R-:W-:Y:S01]  /*52e0*/  IMAD R4, R2, UR4, RZ ;  /* 0x0000000402047c24 */ /* 0x000fe2000f8e02ff */
[----:B------:R-:W-:Y:S01]  /*52f0*/  ISETP.NE.AND.EX P1, PT, RZ, UR7, PT, P1 ;  /* 0x00000007ff007c0c */ /* 0x000fe2000bf25310 */
[----:B------:R-:W-:-:S04]  /*5300*/  IMAD.MOV.U32 R2, RZ, RZ, R18 ;  /* 0x000000ffff027224 */ /* 0x000fc800078e0012 */
[----:B------:R-:W-:Y:S01]  /*5310*/  IMAD.WIDE.U32 R2, R5, UR4, R2 ;  /* 0x0000000405027c25 */ /* 0x000fe2000f8e0002 */
[----:B------:R-:W-:-:S03]  /*5320*/  ULDC UR4, c[0x0][0x618] ;  /* 0x0001860000047ab9 */ /* 0x000fc60000000800 */
[----:B------:R-:W-:Y:S01]  /*5330*/  IMAD R5, R5, UR5, R4 ;  /* 0x0000000505057c24 */ /* 0x000fe2000f8e0204 */
[----:B------:R-:W-:Y:S01]  /*5340*/  ULDC UR5, c[0x0][0x154] ;  /* 0x0000550000057ab9 */ /* 0x000fe20000000800 */
[----:B0-----:R-:W-:Y:S02]  /*5350*/  IMAD.MOV R4, RZ, RZ, -R14 ;  /* 0x000000ffff047224 */ /* 0x001fe400078e0a0e */
[----:B------:R-:W0:Y:S01]  /*5360*/  LDC R14, c[0x0][0x148] ;  /* 0x00005200ff0e7b82 */ /* 0x000e220000000800 */
[----:B------:R-:W-:Y:S02]  /*5370*/  IMAD.IADD R3, R3, 0x1, R5 ;  /* 0x0000000103037824 */ /* 0x000fe400078e0205 */
[----:B-1----:R-:W-:Y:S01]  /*5380*/  IMAD R11, R12, R4, R11 ;  /* 0x000000040c0b7224 */ /* 0x002fe200078e020b */
[----:B------:R-:W-:Y:S02]  /*5390*/  I2FP.F32.U32 R4, R9 ;  /* 0x0000000900047245 */ /* 0x000fe40000201000 */
[----:B------:R-:W-:-:S02]  /*53a0*/  SHF.R.U64 R12, R2, UR4, R3 ;  /* 0x00000004020c7c19 */ /* 0x000fc40008001203 */
[----:B------:R-:W-:Y:S01]  /*53b0*/  SHF.R.U32.HI R3, RZ, UR4, R3 ;  /* 0x00000004ff037c19 */ /* 0x000fe20008011603 */
[----:B------:R-:W-:Y:S01]  /*53c0*/  FMUL R4, R4, UR5 ;  /* 0x0000000504047c20 */ /* 0x000fe20008400000 */
[----:B------:R-:W-:Y:S02]  /*53d0*/  ULDC UR4, c[0x0][0x608] ;  /* 0x0001820000047ab9 */ /* 0x000fe40000000800 */
[--C-:B------:R-:W-:Y:S01]  /*53e0*/  SHF.R.U64 R15, R12, UR4, R3.reuse ;  /* 0x000000040c0f7c19 */ /* 0x100fe20008001203 */
[----:B------:R1:W2:Y:S01]  /*53f0*/  F2I.U32.TRUNC.NTZ R20, R4 ;  /* 0x0000000400147305 */ /* 0x0002a2000020f000 */
[----:B------:R-:W-:Y:S01]  /*5400*/  SHF.R.U32.HI R2, RZ, UR4, R3 ;  /* 0x00000004ff027c19 */ /* 0x000fe20008011603 */
[----:B------:R-:W-:-:S03]  /*5410*/  ULDC UR4, c[0x0][0x658] ;  /* 0x0001960000047ab9 */ /* 0x000fc60000000800 */
[--C-:B------:R-:W-:Y:S02]  /*5420*/  SHF.R.U64 R13, R15, UR4, R2.reuse ;  /* 0x000000040f0d7c19 */ /* 0x100fe40008001202 */
[----:B------:R-:W-:-:S03]  /*5430*/  SHF.R.U32.HI R19, RZ, UR4, R2 ;  /* 0x00000004ff137c19 */ /* 0x000fc60008011602 */
[----:B------:R-:W-:Y:S02]  /*5440*/  IMAD.MOV.U32 R2, RZ, RZ, R13 ;  /* 0x000000ffff027224 */ /* 0x000fe400078e000d */
[----:B------:R-:W-:Y:S01]  /*5450*/  IMAD.MOV.U32 R3, RZ, RZ, R19 ;  /* 0x000000ffff037224 */ /* 0x000fe200078e0013 */
[----:B-1----:R-:W-:Y:S06]  /*5460*/  @!P1 BRA `(.L_x_110) ;  /* 0x0000000000289947 */ /* 0x002fec0003800000 */
        /* <DEDUP_REMOVED lines=10> */
.L_x_110:
[----:B------:R-:W1:Y:S01]  /*5510*/  LDC R4, c[0x0][0x65c] ;  /* 0x00019700ff047b82 */ /* 0x000e620000000800 */
[----:B------:R-:W-:Y:S01]  /*5520*/  ULDC UR4, c[0x0][0x648] ;  /* 0x0001920000047ab9 */ /* 0x000fe20000000800 */
[----:B------:R-:W-:Y:S01]  /*5530*/  LOP3.LUT R15, R15, UR16, RZ, 0xc0, !PT ;  /* 0x000000100f0f7c12 */ /* 0x000fe2000f8ec0ff */
[----:B--2---:R-:W-:Y:S01]  /*5540*/  IMAD.MOV R20, RZ, RZ, -R20 ;  /* 0x000000ffff147224 */ /* 0x004fe200078e0a14 */
[----:B------:R-:W-:Y:S01]  /*5550*/  SHF.R.U64 R2, R2, UR4, R3 ;  /* 0x0000000402027c19 */ /* 0x000fe20008001203 */
[----:B------:R-:W-:Y:S01]  /*5560*/  ULDC UR4, c[0x0][0x638] ;  /* 0x00018e0000047ab9 */ /* 0x000fe20000000800 */
[----:B------:R-:W-:Y:S01]  /*5570*/  LOP3.LUT R12, R12, UR15, RZ, 0xc0, !PT ;  /* 0x0000000f0c0c7c12 */ /* 0x000fe2000f8ec0ff */
[----:B------:R-:W-:Y:S01]  /*5580*/  ULDC UR5, c[0x0][0x610] ;  /* 0x0001840000057ab9 */ /* 0x000fe20000000800 */
[----:B------:R-:W-:Y:S01]  /*5590*/  IMAD.MOV.U32 R3, RZ, RZ, 0x1 ;  /* 0x00000001ff037424 */ /* 0x000fe200078e00ff */
[----:B-1----:R-:W-:Y:S01]  /*55a0*/  ISETP.NE.AND P1, PT, R4, 0x1, PT ;  /* 0x000000010400780c */ /* 0x002fe20003f25270 */
[----:B------:R-:W-:-:S02]  /*55b0*/  IMAD.MOV R4, RZ, RZ, -R2 ;  /* 0x000000ffff047224 */ /* 0x000fc400078e0a02 */
[----:B------:R-:W-:Y:S02]  /*55c0*/  IMAD R2, R2, UR17, R15 ;  /* 0x0000001102027c24 */ /* 0x000fe4000f8e020f */
[----:B------:R-:W-:Y:S01]  /*55d0*/  IMAD R13, R4, UR4, R13 ;  /* 0x00000004040d7c24 */ /* 0x000fe2000f8e020d */
[----:B------:R-:W-:-:S07]  /*55e0*/  ULDC UR4, c[0x0][0x600] ;  /* 0x0001800000047ab9 */ /* 0x000fce0000000800 */
[----:B0-----:R-:W-:-:S04]  /*55f0*/  @P1 IMAD R11, R14, R20, R9 ;  /* 0x000000140e0b1224 */ /* 0x001fc800078e0209 */
[----:B------:R-:W-:Y:S02]  /*5600*/  IMAD R11, R2, UR5, R11 ;  /* 0x00000005020b7c24 */ /* 0x000fe4000f8e020b */
[----:B------:R-:W-:-:S05]  /*5610*/  IMAD R2, R13, UR4, R12 ;  /* 0x000000040d027c24 */ /* 0x000fca000f8e020c */
[----:B------:R-:W-:Y:S02]  /*5620*/  SEL R22, R2, R11, !P1 ;  /* 0x0000000b02167207 */ /* 0x000fe40004800000 */
[----:B------:R-:W-:Y:S01]  /*5630*/  SEL R19, R11, R2, !P1 ;  /* 0x000000020b137207 */ /* 0x000fe20004800000 */
[----:B------:R-:W-:-:S07]  /*5640*/  IMAD.MOV.U32 R2, RZ, RZ, R10 ;  /* 0x000000ffff027224 */ /* 0x000fce00078e000a */
.L_x_108:
[----:B------:R-:W-:Y:S05]  /*5650*/  BSYNC B1 ;  /* 0x0000000000017941 */ /* 0x000fea0003800000 */
.L_x_107:
[----:B------:R-:W-:-:S13]  /*5660*/  LOP3.LUT P1, RZ, R3, 0xff, RZ, 0xc0, !PT ;  /* 0x000000ff03ff7812 */ /* 0x000fda000782c0ff */
[----:B------:R-:W-:Y:S05]  /*5670*/  @P1 BRA `(.L_x_111) ;  /* 0xfffffff400381947 */ /* 0x000fea000383ffff */
[----:B------:R-:W-:Y:S05]  /*5680*/  BSYNC B0 ;  /* 0x0000000000007941 */ /* 0x000fea0003800000 */
.L_x_99:
[----:B------:R-:W-:-:S03]  /*5690*/  UMOV UR4, 0xffffffff ;  /* 0xffffffff00047882 */ /* 0x000fc60000000000 */
[----:B------:R-:W-:Y:S05]  /*56a0*/  BRA.DIV UR4, `(.L_x_112) ;  /* 0x0000000604647947 */ /* 0x000fea000b800000 */
[----:B------:R-:W-:-:S13]  /*56b0*/  ELECT P6, URZ, PT ;  /* 0x00000000003f782f */ /* 0x000fda00038c0000 */
.L_x_129:
[----:B------:R-:W-:Y:S04]  /*56c0*/  BSSY B0, `(.L_x_113) ;  /* 0x0000034000007945 */ /* 0x000fe80003800000 */
[----:B------:R-:W-:Y:S05]  /*56d0*/  @!P6 BRA `(.L_x_114) ;  /* 0x0000000000c8e947 */ /* 0x000fea0003800000 */
[----:B------:R-:W-:-:S04]  /*56e0*/  LOP3.LUT R16, R16, 0x2, RZ, 0xfc, !PT ;  /* 0x0000000210107812 */ /* 0x000fc800078efcff */
[----:B------:R-:W-:-:S13]  /*56f0*/  ISETP.NE.AND P0, PT, R16, 0x3, PT ;  /* 0x000000031000780c */ /* 0x000fda0003f05270 */
[----:B------:R-:W-:Y:S05]  /*5700*/  @!P0 BRA `(.L_x_115) ;  /* 0x0000000000048947 */ /* 0x000fea0003800000 */
[----:B------:R-:W-:Y:S01]  /*5710*/  BPT.TRAP 0x1 ;  /* 0x000000040000795c */ /* 0x000fe20000300000 */
.L_x_115:
[----:B------:R-:W0:Y:S01]  /*5720*/  S2R R3, SR_CgaCtaId ;  /* 0x0000000000037919 */ /* 0x000e220000008800 */
[----:B------:R-:W-:Y:S02]  /*5730*/  MOV R2, 0x400 ;  /* 0x0000040000027802 */ /* 0x000fe40000000f00 */
[----:B------:R-:W-:Y:S02]  /*5740*/  SHF.L.U32 R4, R0, 0x1f, RZ ;  /* 0x0000001f00047819 */ /* 0x000fe400000006ff */
[----:B0-----:R-:W-:-:S05]  /*5750*/  LEA R2, R3, R2, 0x18 ;  /* 0x0000000203027211 */ /* 0x001fca00078ec0ff */
[----:B------:R-:W-:-:S04]  /*5760*/  VIADD R2, R2, 0x28 ;  /* 0x0000002802027836 */ /* 0x000fc80000000000 */
[C---:B------:R-:W-:Y:S02]  /*5770*/  IMAD R9, R7.reuse, 0x8, R2 ;  /* 0x0000000807097824 */ /* 0x040fe400078e0202 */
[----:B------:R-:W-:Y:S02]  /*5780*/  VIADD R7, R7, 0x1 ;  /* 0x0000000107077836 */ /* 0x000fe40000000000 */
[----:B------:R-:W0:Y:S03]  /*5790*/  SYNCS.PHASECHK.TRANS64.TRYWAIT P0, [R9+URZ], R4 ;  /* 0x00000004090075a7 */ /* 0x000e26000800017f */
[----:B------:R-:W-:-:S04]  /*57a0*/  ISETP.NE.AND P1, PT, R7, 0x5, PT ;  /* 0x000000050700780c */ /* 0x000fc80003f25270 */
[----:B------:R-:W-:Y:S02]  /*57b0*/  SEL R3, RZ, 0x1, P1 ;  /* 0x00000001ff037807 */ /* 0x000fe40000800000 */
[----:B------:R-:W-:Y:S02]  /*57c0*/  SEL R7, R7, RZ, P1 ;  /* 0x000000ff07077207 */ /* 0x000fe40000800000 */
[----:B------:R-:W-:-:S03]  /*57d0*/  LOP3.LUT R6, R0, R3, RZ, 0x3c, !PT ;  /* 0x0000000300067212 */ /* 0x000fc600078e3cff */
[----:B------:R-:W-:Y:S01]  /*57e0*/  IMAD R8, R7, 0x8, R2 ;  /* 0x0000000807087824 */ /* 0x000fe200078e0202 */
[----:B------:R-:W-:Y:S01]  /*57f0*/  SHF.L.U32 R5, R6, 0x1f, RZ ;  /* 0x0000001f06057819 */ /* 0x000fe200000006ff */
[----:B0-----:R-:W-:Y:S06]  /*5800*/  @!P0 BRA `(.L_x_116) ;  /* 0x00000004002c8947 */ /* 0x001fec0003800000 */
.L_x_130:
[----:B------:R-:W1:Y:S01]  /*5810*/  SYNCS.PHASECHK.TRANS64.TRYWAIT P0, [R8+URZ], R5 ;  /* 0x00000005080075a7 */ /* 0x000e62000800017f */
[----:B------:R-:W-:-:S05]  /*5820*/  VIADD R0, R7, 0x1 ;  /* 0x0000000107007836 */ /* 0x000fca0000000000 */
[----:B------:R-:W-:-:S04]  /*5830*/  ISETP.NE.AND P1, PT, R0, 0x5, PT ;  /* 0x000000050000780c */ /* 0x000fc80003f25270 */
[----:B------:R-:W-:Y:S02]  /*5840*/  SEL R3, RZ, 0x1, P1 ;  /* 0x00000001ff037807 */ /* 0x000fe40000800000 */
[----:B------:R-:W-:Y:S02]  /*5850*/  SEL R7, R0, RZ, P1 ;  /* 0x000000ff00077207 */ /* 0x000fe40000800000 */
[----:B------:R-:W-:-:S03]  /*5860*/  LOP3.LUT R6, R6, R3, RZ, 0x3c, !PT ;  /* 0x0000000306067212 */ /* 0x000fc600078e3cff */
[----:B0-----:R-:W-:Y:S01]  /*5870*/  IMAD R9, R7, 0x8, R2 ;  /* 0x0000000807097824 */ /* 0x001fe200078e0202 */
[----:B------:R-:W-:Y:S01]  /*5880*/  SHF.L.U32 R4, R6, 0x1f, RZ ;  /* 0x0000001f06047819 */ /* 0x000fe200000006ff */
[----:B-1----:R-:W-:Y:S06]  /*5890*/  @!P0 BRA `(.L_x_117) ;  /* 0x00000004001c8947 */ /* 0x002fec0003800000 */
.L_x_131:
[----:B------:R-:W1:Y:S01]  /*58a0*/  SYNCS.PHASECHK.TRANS64.TRYWAIT P0, [R9+URZ], R4 ;  /* 0x00000004090075a7 */ /* 0x000e62000800017f */
[----:B------:R-:W-:-:S05]  /*58b0*/  VIADD R0, R7, 0x1 ;  /* 0x0000000107007836 */ /* 0x000fca0000000000 */
[----:B------:R-:W-:-:S04]  /*58c0*/  ISETP.NE.AND P1, PT, R0, 0x5, PT ;  /* 0x000000050000780c */ /* 0x000fc80003f25270 */
[----:B------:R-:W-:Y:S02]  /*58d0*/  SEL R3, RZ, 0x1, P1 ;  /* 0x00000001ff037807 */ /* 0x000fe40000800000 */
[----:B------:R-:W-:Y:S02]  /*58e0*/  SEL R7, R0, RZ, P1 ;  /* 0x000000ff00077207 */ /* 0x000fe40000800000 */
[----:B------:R-:W-:-:S03]  /*58f0*/  LOP3.LUT R11, R6, R3, RZ, 0x3c, !PT ;  /* 0x00000003060b7212 */ /* 0x000fc600078e3cff */
[----:B------:R-:W-:Y:S01]  /*5900*/  IMAD R6, R7, 0x8, R2 ;  /* 0x0000000807067824 */ /* 0x000fe200078e0202 */
[----:B0-----:R-:W-:Y:S01]  /*5910*/  SHF.L.U32 R5, R11, 0x1f, RZ ;  /* 0x0000001f0b057819 */ /* 0x001fe200000006ff */
[----:B-1----:R-:W-:Y:S06]  /*5920*/  @!P0 BRA `(.L_x_118) ;  /* 0x00000004000c8947 */ /* 0x002fec0003800000 */
.L_x_132:
[----:B------:R-:W1:Y:S01]  /*5930*/  SYNCS.PHASECHK.TRANS64.TRYWAIT P0, [R6+URZ], R5 ;  /* 0x00000005060075a7 */ /* 0x000e62000800017f */
[----:B------:R-:W-:-:S05]  /*5940*/  VIADD R0, R7, 0x1 ;  /* 0x0000000107007836 */ /* 0x000fca0000000000 */
[----:B------:R-:W-:-:S04]  /*5950*/  ISETP.NE.AND P1, PT, R0, 0x5, PT ;  /* 0x000000050000780c */ /* 0x000fc80003f25270 */
[----:B0-----:R-:W-:Y:S02]  /*5960*/  SEL R4, RZ, 0x1, P1 ;  /* 0x00000001ff047807 */ /* 0x001fe40000800000 */
[----:B------:R-:W-:Y:S02]  /*5970*/  SEL R3, R0, RZ, P1 ;  /* 0x000000ff00037207 */ /* 0x000fe40000800000 */
[----:B------:R-:W-:Y:S01]  /*5980*/  LOP3.LUT R0, R11, R4, RZ, 0x3c, !PT ;  /* 0x000000040b007212 */ /* 0x000fe200078e3cff */
[----:B-1----:R-:W-:Y:S06]  /*5990*/  @!P0 BRA `(.L_x_119) ;  /* 0x0000000400048947 */ /* 0x002fec0003800000 */
.L_x_133:
[----:B------:R-:W-:Y:S01]  /*59a0*/  IMAD R3, R3, 0x8, R2 ;  /* 0x0000000803037824 */ /* 0x000fe200078e0202 */
[----:B------:R-:W-:-:S07]  /*59b0*/  SHF.L.U32 R0, R0, 0x1f, RZ ;  /* 0x0000001f00007819 */ /* 0x000fce00000006ff */
.L_x_120:
[----:B-1----:R1:W2:Y:S02]  /*59c0*/  SYNCS.PHASECHK.TRANS64.TRYWAIT P0, [R3+URZ], R0 ;  /* 0x00000000030075a7 */ /* 0x0022a4000800017f */
[----:B--2---:R-:W-:Y:S05]  /*59d0*/  @!P0 NANOSLEEP.SYNCS 0x989680 ;  /* 0x009896800000895d */ /* 0x004fea0003900000 */
[----:B------:R-:W2:Y:S02]  /*59e0*/  @!P0 SYNCS.PHASECHK.TRANS64 P0, [R3+URZ], R0 ;  /* 0x00000000030085a7 */ /* 0x000ea4000800007f */
[----:B--2---:R-:W-:Y:S05]  /*59f0*/  @!P0 BRA `(.L_x_120) ;  /* 0xfffffffc00f08947 */ /* 0x004fea000383ffff */
.L_x_114:
[----:B------:R-:W-:Y:S05]  /*5a00*/  BSYNC B0 ;  /* 0x0000000000007941 */ /* 0x000fea0003800000 */
.L_x_113:
[----:B------:R-:W-:Y:S05]  /*5a10*/  EXIT ;  /* 0x000000000000794d */ /* 0x000fea0003800000 */
.L_x_15:
[----:B-1----:R1:W2:Y:S02]  /*5a20*/  SYNCS.PHASECHK.TRANS64.TRYWAIT P0, [R63+URZ], R0 ;  /* 0x000000003f0075a7 */ /* 0x0022a4000800017f */
[----:B--2---:R-:W-:Y:S05]  /*5a30*/  @!P0 NANOSLEEP.SYNCS 0x989680 ;  /* 0x009896800000895d */ /* 0x004fea0003900000 */
[----:B------:R-:W2:Y:S02]  /*5a40*/  @!P0 SYNCS.PHASECHK.TRANS64 P0, [R63+URZ], R0 ;  /* 0x000000003f0085a7 */ /* 0x000ea4000800007f */
[----:B--2---:R-:W-:Y:S05]  /*5a50*/  @!P0 BRA `(.L_x_15) ;  /* 0xfffffffc00f08947 */ /* 0x004fea000383ffff */
[----:B------:R-:W-:Y:S05]  /*5a60*/  BRA `(.L_x_121) ;  /* 0xffffffb800ac7947 */ /* 0x000fea000383ffff */
.L_x_20:
[----:B--2---:R2:W3:Y:S02]  /*5a70*/  SYNCS.PHASECHK.TRANS64.TRYWAIT P1, [R3+URZ], R0 ;  /* 0x00000000030075a7 */ /* 0x0044e4000802017f */
[----:B---3--:R-:W-:Y:S05]  /*5a80*/  @!P1 NANOSLEEP.SYNCS 0x989680 ;  /* 0x009896800000995d */ /* 0x008fea0003900000 */
[----:B------:R-:W3:Y:S02]  /*5a90*/  @!P1 SYNCS.PHASECHK.TRANS64 P1, [R3+URZ], R0 ;  /* 0x00000000030095a7 */ /* 0x000ee4000802007f */
[----:B---3--:R-:W-:Y:S05]  /*5aa0*/  @!P1 BRA `(.L_x_20) ;  /* 0xfffffffc00f09947 */ /* 0x008fea000383ffff */
[----:B------:R-:W-:Y:S05]  /*5ab0*/  BRA `(.L_x_19) ;  /* 0xffffffbc00107947 */ /* 0x000fea000383ffff */
.L_x_25:
[----:B--2---:R-:W-:-:S04]  /*5ac0*/  IMAD.U32 R4, RZ, RZ, UR4 ;  /* 0x00000004ff047e24 */ /* 0x004fc8000f8e00ff */
[----:B------:R2:W3:Y:S03]  /*5ad0*/  SYNCS.PHASECHK.TRANS64.TRYWAIT P1, [R4+URZ], R3 ;  /* 0x00000003040075a7 */ /* 0x0004e6000802017f */
[----:B---3--:R-:W-:Y:S05]  /*5ae0*/  @!P1 NANOSLEEP.SYNCS 0x989680 ;  /* 0x009896800000995d */ /* 0x008fea0003900000 */
[----:B------:R-:W3:Y:S02]  /*5af0*/  @!P1 SYNCS.PHASECHK.TRANS64 P1, [R4+URZ], R3 ;  /* 0x00000003040095a7 */ /* 0x000ee4000802007f */
[----:B---3--:R-:W-:Y:S05]  /*5b00*/  @!P1 BRA `(.L_x_25) ;  /* 0xfffffffc00ec9947 */ /* 0x008fea000383ffff */
[----:B------:R-:W-:Y:S05]  /*5b10*/  BRA `(.L_x_24) ;  /* 0xffffffbc00c87947 */ /* 0x000fea000383ffff */
.L_x_31:
[----:B---3--:R3:W4:Y:S02]  /*5b20*/  SYNCS.PHASECHK.TRANS64.TRYWAIT P0, [R63+URZ+0x10], R0 ;  /* 0x000010003f0075a7 */ /* 0x008724000800017f */
[----:B----4-:R-:W-:Y:S05]  /*5b30*/  @!P0 NANOSLEEP.SYNCS 0x989680 ;  /* 0x009896800000895d */ /* 0x010fea0003900000 */
[----:B------:R-:W4:Y:S02]  /*5b40*/  @!P0 SYNCS.PHASECHK.TRANS64 P0, [R63+URZ+0x10], R0 ;  /* 0x000010003f0085a7 */ /* 0x000f24000800007f */
[----:B----4-:R-:W-:Y:S05]  /*5b50*/  @!P0 BRA `(.L_x_31) ;  /* 0xfffffffc00f08947 */ /* 0x010fea000383ffff */
[----:B------:R-:W-:Y:S05]  /*5b60*/  BRA `(.L_x_122) ;  /* 0xffffffc400007947 */ /* 0x000fea000383ffff */
.L_x_100:
[----:B------:R-:W-:Y:S01]  /*5b70*/  BSSY B1, `(.L_x_123) ;  /* 0x0000006000017945 */ /* 0x000fe20003800000 */
[----:B------:R-:W-:-:S07]  /*5b80*/  IMAD.MOV.U32 R15, RZ, RZ, -0x1 ;  /* 0xffffffffff0f7424 */ /* 0x000fce00078e00ff */
[----:B-----5:R-:W-:Y:S05]  /*5b90*/  WARPSYNC.COLLECTIVE R15, `(.L_x_124) ;  /* 0x000000000f0c7348 */ /* 0x020fea0003c00000 */
[----:B------:R-:W-:Y:S02]  /*5ba0*/  ELECT P6, UR62, PT ;  /* 0x00000000003e782f */ /* 0x000fe400038c0000 */
[----:B------:R-:W-:Y:S01]  /*5bb0*/  MOV R14, UR62 ;  /* 0x0000003e000e7c02 */ /* 0x000fe20008000f00 */
[----:B-----5:R-:W-:Y:S10]  /*5bc0*/  ENDCOLLECTIVE ;  /* 0x000000000000791b */ /* 0x020ff40003800000 */
.L_x_124:
[----:B------:R-:W-:Y:S05]  /*5bd0*/  BSYNC B1 ;  /* 0x0000000000017941 */ /* 0x000fea0003800000 */
.L_x_123:
[----:B------:R-:W-:Y:S05]  /*5be0*/  BRA `(.L_x_125) ;  /* 0xffffffec00e87947 */ /* 0x000fea000383ffff */
.L_x_103:
[----:B0-----:R0:W1:Y:S02]  /*5bf0*/  SYNCS.PHASECHK.TRANS64.TRYWAIT P1, [R10+URZ+0x28], R5 ;  /* 0x000028050a0075a7 */ /* 0x001064000802017f */
[----:B-1----:R-:W-:Y:S05]  /*5c00*/  @!P1 NANOSLEEP.SYNCS 0x989680 ;  /* 0x009896800000995d */ /* 0x002fea0003900000 */
[----:B------:R-:W1:Y:S02]  /*5c10*/  @!P1 SYNCS.PHASECHK.TRANS64 P1, [R10+URZ+0x28], R5 ;  /* 0x000028050a0095a7 */ /* 0x000e64000802007f */
[----:B-1----:R-:W-:Y:S05]  /*5c20*/  @!P1 BRA `(.L_x_103) ;  /* 0xfffffffc00f09947 */ /* 0x002fea000383ffff */
[----:B------:R-:W-:Y:S05]  /*5c30*/  BRA `(.L_x_126) ;  /* 0xfffffff0001c7947 */ /* 0x000fea000383ffff */
.L_x_112:
[----:B------:R-:W-:Y:S01]  /*5c40*/  BSSY B0, `(.L_x_127) ;  /* 0x0000006000007945 */ /* 0x000fe20003800000 */
[----:B------:R-:W-:-:S07]  /*5c50*/  IMAD.MOV.U32 R15, RZ, RZ, -0x1 ;  /* 0xffffffffff0f7424 */ /* 0x000fce00078e00ff */
[----:B-----5:R-:W-:Y:S05]  /*5c60*/  WARPSYNC.COLLECTIVE R15, `(.L_x_128) ;  /* 0x000000000f0c7348 */ /* 0x020fea0003c00000 */
[----:B------:R-:W-:Y:S02]  /*5c70*/  ELECT P6, UR62, PT ;  /* 0x00000000003e782f */ /* 0x000fe400038c0000 */
[----:B------:R-:W-:Y:S01]  /*5c80*/  MOV R14, UR62 ;  /* 0x0000003e000e7c02 */ /* 0x000fe20008000f00 */
[----:B-----5:R-:W-:Y:S10]  /*5c90*/  ENDCOLLECTIVE ;  /* 0x000000000000791b */ /* 0x020ff40003800000 */
.L_x_128:
[----:B------:R-:W-:Y:S05]  /*5ca0*/  BSYNC B0 ;  /* 0x0000000000007941 */ /* 0x000fea0003800000 */
.L_x_127:
[----:B------:R-:W-:Y:S05]  /*5cb0*/  BRA `(.L_x_129) ;  /* 0xfffffff800807947 */ /* 0x000fea000383ffff */
.L_x_116:
[----:B0-----:R0:W1:Y:S02]  /*5cc0*/  SYNCS.PHASECHK.TRANS64.TRYWAIT P0, [R9+URZ], R4 ;  /* 0x00000004090075a7 */ /* 0x001064000800017f */
[----:B-1----:R-:W-:Y:S05]  /*5cd0*/  @!P0 NANOSLEEP.SYNCS 0x989680 ;  /* 0x009896800000895d */ /* 0x002fea0003900000 */
[----:B------:R-:W1:Y:S02]  /*5ce0*/  @!P0 SYNCS.PHASECHK.TRANS64 P0, [R9+URZ], R4 ;  /* 0x00000004090085a7 */ /* 0x000e64000800007f */
[----:B-1----:R-:W-:Y:S05]  /*5cf0*/  @!P0 BRA `(.L_x_116) ;  /* 0xfffffffc00f08947 */ /* 0x002fea000383ffff */
[----:B------:R-:W-:Y:S05]  /*5d00*/  BRA `(.L_x_130) ;  /* 0xfffffff800c07947 */ /* 0x000fea000383ffff */
.L_x_117:
[----:B0-----:R0:W1:Y:S02]  /*5d10*/  SYNCS.PHASECHK.TRANS64.TRYWAIT P0, [R8+URZ], R5 ;  /* 0x00000005080075a7 */ /* 0x001064000800017f */
[----:B-1----:R-:W-:Y:S05]  /*5d20*/  @!P0 NANOSLEEP.SYNCS 0x989680 ;  /* 0x009896800000895d */ /* 0x002fea0003900000 */
[----:B------:R-:W1:Y:S02]  /*5d30*/  @!P0 SYNCS.PHASECHK.TRANS64 P0, [R8+URZ], R5 ;  /* 0x00000005080085a7 */ /* 0x000e64000800007f */
[----:B-1----:R-:W-:Y:S05]  /*5d40*/  @!P0 BRA `(.L_x_117) ;  /* 0xfffffffc00f08947 */ /* 0x002fea000383ffff */
[----:B------:R-:W-:Y:S05]  /*5d50*/  BRA `(.L_x_131) ;  /* 0xfffffff800d07947 */ /* 0x000fea000383ffff */
.L_x_118:
[----:B0-----:R0:W1:Y:S02]  /*5d60*/  SYNCS.PHASECHK.TRANS64.TRYWAIT P0, [R9+URZ], R4 ;  /* 0x00000004090075a7 */ /* 0x001064000800017f */
[----:B-1----:R-:W-:Y:S05]  /*5d70*/  @!P0 NANOSLEEP.SYNCS 0x989680 ;  /* 0x009896800000895d */ /* 0x002fea0003900000 */
[----:B------:R-:W1:Y:S02]  /*5d80*/  @!P0 SYNCS.PHASECHK.TRANS64 P0, [R9+URZ], R4 ;  /* 0x00000004090085a7 */ /* 0x000e64000800007f */
[----:B-1----:R-:W-:Y:S05]  /*5d90*/  @!P0 BRA `(.L_x_118) ;  /* 0xfffffffc00f08947 */ /* 0x002fea000383ffff */
[----:B------:R-:W-:Y:S05]  /*5da0*/  BRA `(.L_x_132) ;  /* 0xfffffff800e07947 */ /* 0x000fea000383ffff */
.L_x_119:
[----:B0-----:R0:W1:Y:S02]  /*5db0*/  SYNCS.PHASECHK.TRANS64.TRYWAIT P0, [R6+URZ], R5 ;  /* 0x00000005060075a7 */ /* 0x001064000800017f */
[----:B-1----:R-:W-:Y:S05]  /*5dc0*/  @!P0 NANOSLEEP.SYNCS 0x989680 ;  /* 0x009896800000895d */ /* 0x002fea0003900000 */
[----:B------:R-:W1:Y:S02]  /*5dd0*/  @!P0 SYNCS.PHASECHK.TRANS64 P0, [R6+URZ], R5 ;  /* 0x00000005060085a7 */ /* 0x000e64000800007f */
[----:B-1----:R-:W-:Y:S05]  /*5de0*/  @!P0 BRA `(.L_x_119) ;  /* 0xfffffffc00f08947 */ /* 0x002fea000383ffff */
[----:B------:R-:W-:Y:S05]  /*5df0*/  BRA `(.L_x_133) ;  /* 0xfffffff800e87947 */ /* 0x000fea000383ffff */
.L_x_134:
[----:B------:R-:W-:-:S00]  /*5e00*/  BRA `(.L_x_134) ;  /* 0xfffffffc00fc7947 */ /* 0x000fc0000383ffff */
[----:B------:R-:W-:-:S00]  /*5e10*/  NOP ;  /* 0x0000000000007918 */ /* 0x000fc00000000000 */
        /* <DEDUP_REMOVED lines=14> */
.L_x_135:


//--------------------- .nv.global.init           --------------------------
	.section	.nv.global.init,"aw",@progbits
.nv.global.init:
	.type		$str$22,@object
	.size		$str$22,($str$23 - $str$22)
$str$22:
        /*0000*/ 	.byte	0x6b, 0x5f, 0x74, 0x69, 0x6c, 0x65, 0x5f, 0x63, 0x6f, 0x75, 0x6e, 0x74, 0x20, 0x3e, 0x3d, 0x20
        /*0010*/ 	.byte	0x31, 0x00
	.type		$str$23,@object
	.size		$str$23,(__unnamed_1 - $str$23)
$str$23:
        /*0012*/ 	.byte	0x2f, 0x74, 0x6d, 0x70, 0x2f, 0x63, 0x75, 0x74, 0x6c, 0x61, 0x73, 0x73, 0x5f, 0x73, 0x77, 0x65
        /*0022*/ 	.byte	0x65, 0x70, 0x5f, 0x73, 0x72, 0x63, 0x2f, 0x69, 0x6e, 0x63, 0x6c, 0x75, 0x64, 0x65, 0x2f, 0x63
        /*0032*/ 	.byte	0x75, 0x74, 0x6c, 0x61, 0x73, 0x73, 0x2f, 0x67, 0x65, 0x6d, 0x6d, 0x2f, 0x63, 0x6f, 0x6c, 0x6c
        /*0042*/ 	.byte	0x65, 0x63, 0x74, 0x69, 0x76, 0x65, 0x2f, 0x73, 0x6d, 0x39, 0x30, 0x5f, 0x6d, 0x6d, 0x61, 0x5f
        /*0052*/ 	.byte	0x74, 0x6d, 0x61, 0x5f, 0x67, 0x6d, 0x6d, 0x61, 0x5f, 0x73, 0x73, 0x5f, 0x77, 0x61, 0x72, 0x70
        /*0062*/ 	.byte	0x73, 0x70, 0x65, 0x63, 0x69, 0x61, 0x6c, 0x69, 0x7a, 0x65, 0x64, 0x2e, 0x68, 0x70, 0x70, 0x00
	.type		__unnamed_1,@object
	.size		__unnamed_1,(.L_0 - __unnamed_1)
__unnamed_1:
        /*0072*/ 	.byte	0x76, 0x6f, 0x69, 0x64, 0x20, 0x63, 0x75, 0x74, 0x6c, 0x61, 0x73, 0x73, 0x3a, 0x3a, 0x67, 0x65
        /* <DEDUP_REMOVED lines=179> */
        /*0bb2*/ 	.byte	0x74, 0x79, 0x5d, 0x00
.L_0:


//--------------------- .nv.shared._ZN7cutlass13device_kernelINS_4gemm6kernel13GemmUniversalIN4cute5tupleIJiiiiEEENS1_10collective13CollectiveMmaINS1_34MainloopSm90TmaGmmaWarpSpecializedILi5ENS5_IJNS4_1CILi1EEESB_SB_EEENS1_32KernelTmaWarpSpecializedPingpongEEENS5_IJNSA_ILi64EEESF_SF_EEENS_6half_tENS5_IJlSB_lEEESH_SI_NS4_8TiledMMAINS4_8MMA_AtomIJNS4_4SM904GMMA25MMA_64x64x16_F32F16F16_SSILNSM_5MajorE0ELSO_0ELNSM_7ScaleInE1ELSP_1EEEEEENS4_6LayoutISC_NS5_IJNSA_ILi0EEEST_ST_EEEEENS5_IJNS4_10UnderscoreESW_SW_EEEEENS4_13SM90_TMA_LOADENS4_14ComposedLayoutINS4_7SwizzleILi3ELi4ELi3EEENS4_18smem_ptr_flag_bitsILi16EEENSS_INS5_IJNSA_ILi8EEESF_EEENS5_IJSF_SB_EEEEEEEvNS4_8identityESZ_S19_vS1A_EENS_8epilogue10collective6detail29Sm90TmaWarpSpecializedAdapterINS1D_15DefaultEpilogueISH_SI_SI_NS1C_6thread17LinearCombinationISH_Li1EffLNS1H_9ScaleType4KindE0ELNS_15FloatRoundStyleE2ESH_EENS1_15EpilogueDefaultEEEEEvvEEEEvNT_6ParamsE --------------------------
	.section	.nv.shared._ZN7cutlass13device_kernelINS_4gemm6kernel13GemmUniversalIN4cute5tupleIJiiiiEEENS1_10collective13CollectiveMmaINS1_34MainloopSm90TmaGmmaWarpSpecializedILi5ENS5_IJNS4_1CILi1EEESB_SB_EEENS1_32KernelTmaWarpSpecializedPingpongEEENS5_IJNSA_ILi64EEESF_SF_EEENS_6half_tENS5_IJlSB_lEEESH_SI_NS4_8TiledMMAINS4_8MMA_AtomIJNS4_4SM904GMMA25MMA_64x64x16_F32F16F16_SSILNSM_5MajorE0ELSO_0ELNSM_7ScaleInE1ELSP_1EEEEEENS4_6LayoutISC_NS5_IJNSA_ILi0EEEST_ST_EEEEENS5_IJNS4_10UnderscoreESW_SW_EEEEENS4_13SM90_TMA_LOADENS4_14ComposedLayoutINS4_7SwizzleILi3ELi4ELi3EEENS4_18smem_ptr_flag_bitsILi16EEENSS_INS5_IJNSA_ILi8EEESF_EEENS5_IJSF_SB_EEEEEEEvNS4_8identityESZ_S19_vS1A_EENS_8epilogue10collective6detail29Sm90TmaWarpSpecializedAdapterINS1D_15DefaultEpilogueISH_SI_SI_NS1C_6thread17LinearCombinationISH_Li1EffLNS1H_9ScaleType4KindE0ELNS_15FloatRoundStyleE2ESH_EENS1_15EpilogueDefaultEEEEEvvEEEEvNT_6ParamsE,"aw",@nobits
	.sectionflags	@""
	.align	16
	.zero		1024


//--------------------- .nv.shared.reserved.0     --------------------------
	.section	.nv.shared.reserved.0,"aw",@nobits
	.weak		__nv_reservedSMEM_offset_0_alias
	.size		__nv_reservedSMEM_offset_0_alias, 0, 0
	.other		__nv_reservedSMEM_offset_0_alias,@"STO_CUDA_RESERVED_SHARED STV_DEFAULT"
__nv_reservedSMEM_offset_0_alias:
	.zero		0


//--------------------- .nv.global                --------------------------
	.section	.nv.global,"aw",@nobits
.nv.global:
	.type		_ZN40_INTERNAL_b670a610_4_k_cu_940261af_213764cute1_E,@object
	.size		_ZN40_INTERNAL_b670a610_4_k_cu_940261af_213764cute1_E,(_ZN40_INTERNAL_b670a610_4_k_cu_940261af_213764cuda3std3__45__cpo6cbeginE - _ZN40_INTERNAL_b670a610_4_k_cu_940261af_213764cute1_E)
_ZN40_INTERNAL_b670a610_4_k_cu_940261af_213764cute1_E:
	.zero		1
	.type		_ZN40_INTERNAL_b670a610_4_k_cu_940261af_213764cuda3std3__45__cpo6cbeginE,@object
	.size		_ZN40_INTERNAL_b670a610_4_k_cu_940261af_213764cuda3std3__45__cpo6cbeginE,(_ZN40_INTERNAL_b670a610_4_k_cu_940261af_213764cuda3std3__48in_placeE - _ZN40_INTERNAL_b670a610_4_k_cu_940261af_213764cuda3std3__45__cpo6cbeginE)
_ZN40_INTERNAL_b670a610_4_k_cu_940261af_213764cuda3std3__45__cpo6cbeginE:
	.zero		1
	.type		_ZN40_INTERNAL_b670a610_4_k_cu_940261af_213764cuda3std3__48in_placeE,@object
	.size		_ZN40_INTERNAL_b670a610_4_k_cu_940261af_213764cuda3std3__48in_placeE,(_ZN40_INTERNAL_b670a610_4_k_cu_940261af_213764cuda3std6ranges3__45__cpo9iter_moveE - _ZN40_INTERNAL_b670a610_4_k_cu_940261af_213764cuda3std3__48in_placeE)
_ZN40_INTERNAL_b670a610_4_k_cu_940261af_213764cuda3std3__48in_placeE:
	.zero		1
	.type		_ZN40_INTERNAL_b670a610_4_k_cu_940261af_213764cuda3std6ranges3__45__cpo9iter_moveE,@object
	.size		_ZN40_INTERNAL_b670a610_4_k_cu_940261af_213764cuda3std6ranges3__45__cpo9iter_moveE,(_ZN40_INTERNAL_b670a610_4_k_cu_940261af_213764cuda3std3__45__cpo5beginE - _ZN40_INTERNAL_b670a610_4_k_cu_940261af_213764cuda3std6ranges3__45__cpo9iter_moveE)
_ZN40_INTERNAL_b670a610_4_k_cu_940261af_213764cuda3std6ranges3__45__cpo9iter_moveE:
	.zero		1
	.type		_ZN40_INTERNAL_b670a610_4_k_cu_940261af_213764cuda3std3__45__cpo5beginE,@object
	.size		_ZN40_INTERNAL_b670a610_4_k_cu_940261af_213764cuda3std3__45__cpo5beginE,(_ZN40_INTERNAL_b670a610_4_k_cu_940261af_213764cuda3std3__442_GLOBAL__N__b670a610_4_k_cu_940261af_213766ignoreE - _ZN40_INTERNAL_b670a610_4_k_cu_940261af_213764cuda3std3__45__cpo5beginE)
_ZN40_INTERNAL_b670a610_4_k_cu_940261af_213764cuda3std3__45__cpo5beginE:
	.zero		1
	.type		_ZN40_INTERNAL_b670a610_4_k_cu_940261af_213764cuda3std3__442_GLOBAL__N__b670a610_4_k_cu_940261af_213766ignoreE,@object
	.size		_ZN40_INTERNAL_b670a610_4_k_cu_940261af_213764cuda3std3__442_GLOBAL__N__b670a610_4_k_cu_940261af_213766ignoreE,(_ZN40_INTERNAL_b670a610_4_k_cu_940261af_213764cute7productE - _ZN40_INTERNAL_b670a610_4_k_cu_940261af_213764cuda3std3__442_GLOBAL__N__b670a610_4_k_cu_940261af_213766ignoreE)
_ZN40_INTERNAL_b670a610_4_k_cu_940261af_213764cuda3std3__442_GLOBAL__N__b670a610_4_k_cu_940261af_213766ignoreE:
	.zero		1
	.type		_ZN40_INTERNAL_b670a610_4_k_cu_940261af_213764cute7productE,@object
	.size		_ZN40_INTERNAL_b670a610_4_k_cu_940261af_213764cute7productE,(_ZN40_INTERNAL_b670a610_4_k_cu_940261af_213764cuda3std3__45__cpo3endE - _ZN40_INTERNAL_b670a610_4_k_cu_940261af_213764cute7productE)
_ZN40_INTERNAL_b670a610_4_k_cu_940261af_213764cute7productE:
	.zero		1
	.type		_ZN40_INTERNAL_b670a610_4_k_cu_940261af_213764cuda3std3__45__cpo3endE,@object
	.size		_ZN40_INTERNAL_b670a610_4_k_cu_940261af_213764cuda3std3__45__cpo3endE,(_ZN40_INTERNAL_b670a610_4_k_cu_940261af_213764cuda3std3__419piecewise_constructE - _ZN40_INTERNAL_b670a610_4_k_cu_940261af_213764cuda3std3__45__cpo3endE)
_ZN40_INTERNAL_b670a610_4_k_cu_940261af_213764cuda3std3__45__cpo3endE:
	.zero		1
	.type		_ZN40_INTERNAL_b670a610_4_k_cu_940261af_213764cuda3std3__419piecewise_constructE,@object
	.size		_ZN40_INTERNAL_b670a610_4_k_cu_940261af_213764cuda3std3__419piecewise_constructE,(_ZN40_INTERNAL_b670a610_4_k_cu_940261af_213764cuda3std3__45__cpo4cendE - _ZN40_INTERNAL_b670a610_4_k_cu_940261af_213764cuda3std3__419piecewise_constructE)
_ZN40_INTERNAL_b670a610_4_k_cu_940261af_213764cuda3std3__419piecewise_constructE:
	.zero		1
	.type		_ZN40_INTERNAL_b670a610_4_k_cu_940261af_213764cuda3std3__45__cpo4cendE,@object
	.size		_ZN40_INTERNAL_b670a610_4_k_cu_940261af_213764cuda3std3__45__cpo4cendE,(_ZN40_INTERNAL_b670a610_4_k_cu_940261af_213764cuda3std6ranges3__45__cpo4swapE - _ZN40_INTERNAL_b670a610_4_k_cu_940261af_213764cuda3std3__45__cpo4cendE)
_ZN40_INTERNAL_b670a610_4_k_cu_940261af_213764cuda3std3__45__cpo4cendE:
	.zero		1
	.type		_ZN40_INTERNAL_b670a610_4_k_cu_940261af_213764cuda3std6ranges3__45__cpo4swapE,@object
	.size		_ZN40_INTERNAL_b670a610_4_k_cu_940261af_213764cuda3std6ranges3__45__cpo4swapE,(.L_8 - _ZN40_INTERNAL_b670a610_4_k_cu_940261af_213764cuda3std6ranges3__45__cpo4swapE)
_ZN40_INTERNAL_b670a610_4_k_cu_940261af_213764cuda3std6ranges3__45__cpo4swapE:
	.zero		1
.L_8:


//--------------------- .nv.constant0._ZN7cutlass13device_kernelINS_4gemm6kernel13GemmUniversalIN4cute5tupleIJiiiiEEENS1_10collective13CollectiveMmaINS1_34MainloopSm90TmaGmmaWarpSpecializedILi5ENS5_IJNS4_1CILi1EEESB_SB_EEENS1_32KernelTmaWarpSpecializedPingpongEEENS5_IJNSA_ILi64EEESF_SF_EEENS_6half_tENS5_IJlSB_lEEESH_SI_NS4_8TiledMMAINS4_8MMA_AtomIJNS4_4SM904GMMA25MMA_64x64x16_F32F16F16_SSILNSM_5MajorE0ELSO_0ELNSM_7ScaleInE1ELSP_1EEEEEENS4_6LayoutISC_NS5_IJNSA_ILi0EEEST_ST_EEEEENS5_IJNS4_10UnderscoreESW_SW_EEEEENS4_13SM90_TMA_LOADENS4_14ComposedLayoutINS4_7SwizzleILi3ELi4ELi3EEENS4_18smem_ptr_flag_bitsILi16EEENSS_INS5_IJNSA_ILi8EEESF_EEENS5_IJSF_SB_EEEEEEEvNS4_8identityESZ_S19_vS1A_EENS_8epilogue10collective6detail29Sm90TmaWarpSpecializedAdapterINS1D_15DefaultEpilogueISH_SI_SI_NS1C_6thread17LinearCombinationISH_Li1EffLNS1H_9ScaleType4KindE0ELNS_15FloatRoundStyleE2ESH_EENS1_15EpilogueDefaultEEEEEvvEEEEvNT_6ParamsE --------------------------
	.section	.nv.constant0._ZN7cutlass13device_kernelINS_4gemm6kernel13GemmUniversalIN4cute5tupleIJiiiiEEENS1_10collective13CollectiveMmaINS1_34MainloopSm90TmaGmmaWarpSpecializedILi5ENS5_IJNS4_1CILi1EEESB_SB_EEENS1_32KernelTmaWarpSpecializedPingpongEEENS5_IJNSA_ILi64EEESF_SF_EEENS_6half_tENS5_IJlSB_lEEESH_SI_NS4_8TiledMMAINS4_8MMA_AtomIJNS4_4SM904GMMA25MMA_64x64x16_F32F16F16_SSILNSM_5MajorE0ELSO_0ELNSM_7ScaleInE1ELSP_1EEEEEENS4_6LayoutISC_NS5_IJNSA_ILi0EEEST_ST_EEEEENS5_IJNS4_10UnderscoreESW_SW_EEEEENS4_13SM90_TMA_LOADENS4_14ComposedLayoutINS4_7SwizzleILi3ELi4ELi3EEENS4_18smem_ptr_flag_bitsILi16EEENSS_INS5_IJNSA_ILi8EEESF_EEENS5_IJSF_SB_EEEEEEEvNS4_8identityESZ_S19_vS1A_EENS_8epilogue10collective6detail29Sm90TmaWarpSpecializedAdapterINS1D_15DefaultEpilogueISH_SI_SI_NS1C_6thread17LinearCombinationISH_Li1EffLNS1H_9ScaleType4KindE0ELNS_15FloatRoundStyleE2ESH_EENS1_15EpilogueDefaultEEEEEvvEEEEvNT_6ParamsE,"a",@progbits
	.sectionflags	@""
	.align	4
.nv.constant0._ZN7cutlass13device_kernelINS_4gemm6kernel13GemmUniversalIN4cute5tupleIJiiiiEEENS1_10collective13CollectiveMmaINS1_34MainloopSm90TmaGmmaWarpSpecializedILi5ENS5_IJNS4_1CILi1EEESB_SB_EEENS1_32KernelTmaWarpSpecializedPingpongEEENS5_IJNSA_ILi64EEESF_SF_EEENS_6half_tENS5_IJlSB_lEEESH_SI_NS4_8TiledMMAINS4_8MMA_AtomIJNS4_4SM904GMMA25MMA_64x64x16_F32F16F16_SSILNSM_5MajorE0ELSO_0ELNSM_7ScaleInE1ELSP_1EEEEEENS4_6LayoutISC_NS5_IJNSA_ILi0EEEST_ST_EEEEENS5_IJNS4_10UnderscoreESW_SW_EEEEENS4_13SM90_TMA_LOADENS4_14ComposedLayoutINS4_7SwizzleILi3ELi4ELi3EEENS4_18smem_ptr_flag_bitsILi16EEENSS_INS5_IJNSA_ILi8EEESF_EEENS5_IJSF_SB_EEEEEEEvNS4_8identityESZ_S19_vS1A_EENS_8epilogue10collective6detail29Sm90TmaWarpSpecializedAdapterINS1D_15DefaultEpilogueISH_SI_SI_NS1C_6thread17LinearCombinationISH_Li1EffLNS1H_9ScaleType4KindE0ELNS_15FloatRoundStyleE2ESH_EENS1_15EpilogueDefaultEEEEEvvEEEEvNT_6ParamsE:
	.zero		1664


//--------------------- SYMBOLS --------------------------

	.type		.nv.reservedSmem.offset0,@object
	.size		.nv.reservedSmem.offset0,0x4
	.type		__assertfail,@function
